# CuTe-DSL kernel — source=fa4 family=fa4_fwd_sm100
# config = {"dtype": "BFloat16", "causal": false, "use_2cta": false, "q_stage": 1, "head_dim": 96}


// ===== COMPILED SASS (sm_100a) =====

	.target	sm_100a

	.elftype	@"ET_EXEC"


//--------------------- .note.nv.tkinfo           --------------------------
	.section	.note.nv.tkinfo,"",@"SHT_NOTE"
	.sectionflags	@"SHF_NOTE_NV_TKINFO"
	.tkinfo
        /*0018*/ 	.word	0x00000081
        /*0030*/ 	.string	""
        /*0030*/ 	.string	"ptxas"
        /*0030*/ 	.string	"Cuda compilation tools, release 12.9, V12.9.83"
        /*0030*/ 	.string	"Build system must define TOOLS_VERSION_EXTENDED"
        /*0030*/ 	.string	"-O 3 -arch sm_100a "



//--------------------- .note.nv.cuver            --------------------------
	.section	.note.nv.cuver,"",@"SHT_NOTE"
	.sectionflags	@"SHF_NOTE_NV_CUVER"
        /*0018*/ 	.short	0x0001
        /*001a*/ 	.short	0x0064
        /*001c*/ 	.short	0x0001
        /*001e*/ 	.short	0x0000
        /*0020*/ 	.short	0x0001
        /*0022*/ 	.short	0x0000


//--------------------- .nv.info                  --------------------------
	.section	.nv.info,"",@"SHT_CUDA_INFO"
	.align	4


	//----- nvinfo : EIATTR_REGCOUNT
	.align		4
        /*0000*/ 	.byte	0x04, 0x2f
        /*0002*/ 	.short	(.L_4 - .L_3)
	.align		4
.L_3:
        /*0004*/ 	.word	index@(kernel_cutlass_kernel_flash_attncuteflash_fwd_sm100FlashAttentionForwardSm100_object_at__tensor0000o9611101213_tensor0000o9611101213_tensor0000o9610111213_tensor0000o9611101213_tensorptrf_0)
        /*0008*/ 	.word	0x00000080


	//----- nvinfo : EIATTR_FRAME_SIZE
	.align		4
.L_4:
        /*000c*/ 	.byte	0x04, 0x11
        /*000e*/ 	.short	(.L_6 - .L_5)
	.align		4
.L_5:
        /*0010*/ 	.word	index@($__internal_2_$__cuda_sm10x_tcgen05_guardrail_trap_unallocated_columns_being_dealloced)
        /*0014*/ 	.word	0x00000000


	//----- nvinfo : EIATTR_FRAME_SIZE
	.align		4
.L_6:
        /*0018*/ 	.byte	0x04, 0x11
        /*001a*/ 	.short	(.L_8 - .L_7)
	.align		4
.L_7:
        /*001c*/ 	.word	index@($__internal_1_$__cuda_sm10x_tcgen05_guardrail_trap_phase_invalid_during_alloc)
        /*0020*/ 	.word	0x00000000


	//----- nvinfo : EIATTR_FRAME_SIZE
	.align		4
.L_8:
        /*0024*/ 	.byte	0x04, 0x11
        /*0026*/ 	.short	(.L_10 - .L_9)
	.align		4
.L_9:
        /*0028*/ 	.word	index@($__internal_0_$__cuda_sm10x_tcgen05_guardrail_trap_col_being_dealloced_not_returned_by_alloc)
        /*002c*/ 	.word	0x00000000


	//----- nvinfo : EIATTR_FRAME_SIZE
	.align		4
.L_10:
        /*0030*/ 	.byte	0x04, 0x11
        /*0032*/ 	.short	(.L_12 - .L_11)
	.align		4
.L_11:
        /*0034*/ 	.word	index@(kernel_cutlass_kernel_flash_attncuteflash_fwd_sm100FlashAttentionForwardSm100_object_at__tensor0000o9611101213_tensor0000o9611101213_tensor0000o9610111213_tensor0000o9611101213_tensorptrf_0)
        /*0038*/ 	.word	0x00000000


	//----- nvinfo : EIATTR_MIN_STACK_SIZE
	.align		4
.L_12:
        /*003c*/ 	.byte	0x04, 0x12
        /*003e*/ 	.short	(.L_14 - .L_13)
	.align		4
.L_13:
        /*0040*/ 	.word	index@(kernel_cutlass_kernel_flash_attncuteflash_fwd_sm100FlashAttentionForwardSm100_object_at__tensor0000o9611101213_tensor0000o9611101213_tensor0000o9610111213_tensor0000o9611101213_tensorptrf_0)
        /*0044*/ 	.word	0x00000000
.L_14:


//--------------------- .nv.info.kernel_cutlass_kernel_flash_attncuteflash_fwd_sm100FlashAttentionForwardSm100_object_at__tensor0000o9611101213_tensor0000o9611101213_tensor0000o9610111213_tensor0000o9611101213_tensorptrf_0 --------------------------
	.section	.nv.info.kernel_cutlass_kernel_flash_attncuteflash_fwd_sm100FlashAttentionForwardSm100_object_at__tensor0000o9611101213_tensor0000o9611101213_tensor0000o9610111213_tensor0000o9611101213_tensorptrf_0,"",@"SHT_CUDA_INFO"
	.sectionflags	@""
	.align	4


	//----- nvinfo : EIATTR_CUDA_API_VERSION
	.align		4
        /*0000*/ 	.byte	0x04, 0x37
        /*0002*/ 	.short	(.L_16 - .L_15)
.L_15:
        /*0004*/ 	.word	0x00000081


	//----- nvinfo : EIATTR_KPARAM_INFO
	.align		4
.L_16:
        /*0008*/ 	.byte	0x04, 0x17
        /*000a*/ 	.short	(.L_18 - .L_17)
.L_17:
        /*000c*/ 	.word	0x00000000
        /*0010*/ 	.short	0x000f
        /*0012*/ 	.short	0x02a8
        /*0014*/ 	.byte	0x00, 0xf0, 0x11, 0x00


	//----- nvinfo : EIATTR_KPARAM_INFO
	.align		4
.L_18:
        /*0018*/ 	.byte	0x04, 0x17
        /*001a*/ 	.short	(.L_20 - .L_19)
.L_19:
        /*001c*/ 	.word	0x00000000
        /*0020*/ 	.short	0x000e
        /*0022*/ 	.short	0x02a4
        /*0024*/ 	.byte	0x00, 0xf0, 0x11, 0x00


	//----- nvinfo : EIATTR_KPARAM_INFO
	.align		4
.L_20:
        /*0028*/ 	.byte	0x04, 0x17
        /*002a*/ 	.short	(.L_22 - .L_21)
.L_21:
        /*002c*/ 	.word	0x00000000
        /*0030*/ 	.short	0x000d
        /*0032*/ 	.short	0x0298
        /*0034*/ 	.byte	0x00, 0xf0, 0x31, 0x00


	//----- nvinfo : EIATTR_KPARAM_INFO
	.align		4
.L_22:
        /*0038*/ 	.byte	0x04, 0x17
        /*003a*/ 	.short	(.L_24 - .L_23)
.L_23:
        /*003c*/ 	.word	0x00000000
        /*0040*/ 	.short	0x000c
        /*0042*/ 	.short	0x028c
        /*0044*/ 	.byte	0x00, 0xf0, 0x31, 0x00


	//----- nvinfo : EIATTR_KPARAM_INFO
	.align		4
.L_24:
        /*0048*/ 	.byte	0x04, 0x17
        /*004a*/ 	.short	(.L_26 - .L_25)
.L_25:
        /*004c*/ 	.word	0x00000000
        /*0050*/ 	.short	0x000b
        /*0052*/ 	.short	0x0287
        /*0054*/ 	.byte	0x00, 0xf0, 0x0d, 0x00


	//----- nvinfo : EIATTR_KPARAM_INFO
	.align		4
.L_26:
        /*0058*/ 	.byte	0x04, 0x17
        /*005a*/ 	.short	(.L_28 - .L_27)
.L_27:
        /*005c*/ 	.word	0x00000000
        /*0060*/ 	.short	0x000a
        /*0062*/ 	.short	0x0284
        /*0064*/ 	.byte	0x00, 0xf0, 0x0d, 0x00


	//----- nvinfo : EIATTR_KPARAM_INFO
	.align		4
.L_28:
        /*0068*/ 	.byte	0x04, 0x17
        /*006a*/ 	.short	(.L_30 - .L_29)
.L_29:
        /*006c*/ 	.word	0x00000000
        /*0070*/ 	.short	0x0009
        /*0072*/ 	.short	0x0280
        /*0074*/ 	.byte	0x00, 0xf0, 0x11, 0x00


	//----- nvinfo : EIATTR_KPARAM_INFO
	.align		4
.L_30:
        /*0078*/ 	.byte	0x04, 0x17
        /*007a*/ 	.short	(.L_32 - .L_31)
.L_31:
        /*007c*/ 	.word	0x00000000
        /*0080*/ 	.short	0x0008
        /*0082*/ 	.short	0x0200
        /*0084*/ 	.byte	0x00, 0xf0, 0x01, 0x02


	//----- nvinfo : EIATTR_KPARAM_INFO
	.align		4
.L_32:
        /*0088*/ 	.byte	0x04, 0x17
        /*008a*/ 	.short	(.L_34 - .L_33)
.L_33:
        /*008c*/ 	.word	0x00000000
        /*0090*/ 	.short	0x0007
        /*0092*/ 	.short	0x0180
        /*0094*/ 	.byte	0x00, 0xf0, 0x01, 0x02


	//----- nvinfo : EIATTR_KPARAM_INFO
	.align		4
.L_34:
        /*0098*/ 	.byte	0x04, 0x17
        /*009a*/ 	.short	(.L_36 - .L_35)
.L_35:
        /*009c*/ 	.word	0x00000000
        /*00a0*/ 	.short	0x0006
        /*00a2*/ 	.short	0x0100
        /*00a4*/ 	.byte	0x00, 0xf0, 0x01, 0x02


	//----- nvinfo : EIATTR_KPARAM_INFO
	.align		4
.L_36:
        /*00a8*/ 	.byte	0x04, 0x17
        /*00aa*/ 	.short	(.L_38 - .L_37)
.L_37:
        /*00ac*/ 	.word	0x00000000
        /*00b0*/ 	.short	0x0005
        /*00b2*/ 	.short	0x0080
        /*00b4*/ 	.byte	0x00, 0xf0, 0x01, 0x02


	//----- nvinfo : EIATTR_KPARAM_INFO
	.align		4
.L_38:
        /*00b8*/ 	.byte	0x04, 0x17
        /*00ba*/ 	.short	(.L_40 - .L_39)
.L_39:
        /*00bc*/ 	.word	0x00000000
        /*00c0*/ 	.short	0x0004
        /*00c2*/ 	.short	0x0030
        /*00c4*/ 	.byte	0x00, 0xf0, 0xa1, 0x00


	//----- nvinfo : EIATTR_KPARAM_INFO
	.align		4
.L_40:
        /*00c8*/ 	.byte	0x04, 0x17
        /*00ca*/ 	.short	(.L_42 - .L_41)
.L_41:
        /*00cc*/ 	.word	0x00000000
        /*00d0*/ 	.short	0x0003
        /*00d2*/ 	.short	0x0024
        /*00d4*/ 	.byte	0x00, 0xf0, 0x31, 0x00


	//----- nvinfo : EIATTR_KPARAM_INFO
	.align		4
.L_42:
        /*00d8*/ 	.byte	0x04, 0x17
        /*00da*/ 	.short	(.L_44 - .L_43)
.L_43:
        /*00dc*/ 	.word	0x00000000
        /*00e0*/ 	.short	0x0002
        /*00e2*/ 	.short	0x0018
        /*00e4*/ 	.byte	0x00, 0xf0, 0x31, 0x00


	//----- nvinfo : EIATTR_KPARAM_INFO
	.align		4
.L_44:
        /*00e8*/ 	.byte	0x04, 0x17
        /*00ea*/ 	.short	(.L_46 - .L_45)
.L_45:
        /*00ec*/ 	.word	0x00000000
        /*00f0*/ 	.short	0x0001
        /*00f2*/ 	.short	0x000c
        /*00f4*/ 	.byte	0x00, 0xf0, 0x31, 0x00


	//----- nvinfo : EIATTR_KPARAM_INFO
	.align		4
.L_46:
        /*00f8*/ 	.byte	0x04, 0x17
        /*00fa*/ 	.short	(.L_48 - .L_47)
.L_47:
        /*00fc*/ 	.word	0x00000000
        /*0100*/ 	.short	0x0000
        /*0102*/ 	.short	0x0000
        /*0104*/ 	.byte	0x00, 0xf0, 0x31, 0x00


	//----- nvinfo : EIATTR_AT_ENTRY_FRAGMENTS
	.align		4
.L_48:
        /*0108*/ 	.byte	0x04, 0x4f
        /*010a*/ 	.short	(.L_50 - .L_49)


	//   ....[0]....
.L_49:
        /*010c*/ 	.word	0x00000004


	//----- nvinfo : EIATTR_RESERVED_SMEM_USED
	.align		4
.L_50:
        /*0110*/ 	.byte	0x01, 0x41
	.zero		2


	//----- nvinfo : EIATTR_SPARSE_MMA_MASK
	.align		4
        /*0114*/ 	.byte	0x03, 0x50
        /*0116*/ 	.short	0x0000


	//----- nvinfo : EIATTR_TCGEN05_1CTA_USED
	.align		4
        /*0118*/ 	.byte	0x01, 0x51
	.zero		2


	//----- nvinfo : EIATTR_MAXREG_COUNT
	.align		4
        /*011c*/ 	.byte	0x03, 0x1b
        /*011e*/ 	.short	0x0080


	//----- nvinfo : EIATTR_NUM_BARRIERS
	.align		4
        /*0120*/ 	.byte	0x02, 0x4c
        /*0122*/ 	.byte	0x10
	.zero		1


	//----- nvinfo : EIATTR_INT_WARP_WIDE_INSTR_OFFSETS
	.align		4
        /*0124*/ 	.byte	0x04, 0x31
        /*0126*/ 	.short	(.L_52 - .L_51)


	//   ....[0]....
.L_51:
        /*0128*/ 	.word	0x000025b0


	//   ....[1]....
        /*012c*/ 	.word	0x000025e0


	//----- nvinfo : EIATTR_COOP_GROUP_MASK_REGIDS
	.align		4
.L_52:
        /*0130*/ 	.byte	0x04, 0x29
        /*0132*/ 	.short	(.L_54 - .L_53)


	//   ....[0]....
.L_53:
        /*0134*/ 	.word	0xffffffff


	//   ....[1]....
        /*0138*/ 	.word	0xffffffff


	//   ....[2]....
        /*013c*/ 	.word	0xffffffff


	//   ....[3]....
        /*0140*/ 	.word	0xffffffff


	//   ....[4]....
        /*0144*/ 	.word	0xffffffff


	//   ....[5]....
        /*0148*/ 	.word	0xffffffff


	//   ....[6]....
        /*014c*/ 	.word	0xffffffff


	//   ....[7]....
        /*0150*/ 	.word	0xffffffff


	//----- nvinfo : EIATTR_COOP_GROUP_INSTR_OFFSETS
	.align		4
.L_54:
        /*0154*/ 	.byte	0x04, 0x28
        /*0156*/ 	.short	(.L_56 - .L_55)


	//   ....[0]....
.L_55:
        /*0158*/ 	.word	0x00000c80


	//   ....[1]....
        /*015c*/ 	.word	0x00000f40


	//   ....[2]....
        /*0160*/ 	.word	0x00001080


	//   ....[3]....
        /*0164*/ 	.word	0x000024c0


	//   ....[4]....
        /*0168*/ 	.word	0x00002690


	//   ....[5]....
        /*016c*/ 	.word	0x000063d0


	//   ....[6]....
        /*0170*/ 	.word	0x00007f30


	//   ....[7]....
        /*0174*/ 	.word	0x00008a70


	//----- nvinfo : EIATTR_REG_RECONFIG
	.align		4
.L_56:
        /*0178*/ 	.byte	0x01, 0x54
	.zero		2


	//----- nvinfo : EIATTR_VRC_CTA_INIT_COUNT
	.align		4
        /*017c*/ 	.byte	0x02, 0x4a
        /*017e*/ 	.byte	0x80
	.zero		1


	//----- nvinfo : EIATTR_MBARRIER_INSTR_OFFSETS
	.align		4
        /*0180*/ 	.byte	0x04, 0x39
        /*0182*/ 	.short	(.L_58 - .L_57)


	//   ....[0]....
.L_57:
        /*0184*/ 	.word	0x000002b0
        /*0188*/ 	.word	0x000000ff
        /*018c*/ 	.word	0x00000000
        /*0190*/ 	.short	0x0100
        /*0192*/ 	.byte	0x04
	.zero		1


	//   ....[1]....
        /*0194*/ 	.word	0x000002c0
        /*0198*/ 	.word	0x000000ff
        /*019c*/ 	.word	0x00000008
        /*01a0*/ 	.short	0x0100
        /*01a2*/ 	.byte	0x04
	.zero		1


	//   ....[2]....
        /*01a4*/ 	.word	0x000002d0
        /*01a8*/ 	.word	0x000000ff
        /*01ac*/ 	.word	0x00000010
        /*01b0*/ 	.short	0x0100
        /*01b2*/ 	.byte	0x04
	.zero		1


	//   ....[3]....
        /*01b4*/ 	.word	0x000002e0
        /*01b8*/ 	.word	0x000000ff
        /*01bc*/ 	.word	0x00000018
        /*01c0*/ 	.short	0x0100
        /*01c2*/ 	.byte	0x04
	.zero		1


	//   ....[4]....
        /*01c4*/ 	.word	0x000002f0
        /*01c8*/ 	.word	0x000000ff
        /*01cc*/ 	.word	0x00000020
        /*01d0*/ 	.short	0x0100
        /*01d2*/ 	.byte	0x04
	.zero		1


	//   ....[5]....
        /*01d4*/ 	.word	0x00000300
        /*01d8*/ 	.word	0x000000ff
        /*01dc*/ 	.word	0x00000028
        /*01e0*/ 	.short	0x0100
        /*01e2*/ 	.byte	0x04
	.zero		1


	//   ....[6]....
        /*01e4*/ 	.word	0x00000310
        /*01e8*/ 	.word	0x000000ff
        /*01ec*/ 	.word	0x00000030
        /*01f0*/ 	.short	0x0100
        /*01f2*/ 	.byte	0x04
	.zero		1


	//   ....[7]....
        /*01f4*/ 	.word	0x00000320
        /*01f8*/ 	.word	0x000000ff
        /*01fc*/ 	.word	0x00000038
        /*0200*/ 	.short	0x0100
        /*0202*/ 	.byte	0x04
	.zero		1


	//   ....[8]....
        /*0204*/ 	.word	0x00000330
        /*0208*/ 	.word	0x000000ff
        /*020c*/ 	.word	0x00000040
        /*0210*/ 	.short	0x0100
        /*0212*/ 	.byte	0x04
	.zero		1


	//   ....[9]....
        /*0214*/ 	.word	0x00000340
        /*0218*/ 	.word	0x000000ff
        /*021c*/ 	.word	0x00000048
        /*0220*/ 	.short	0x0100
        /*0222*/ 	.byte	0x04
	.zero		1


	//   ....[10]....
        /*0224*/ 	.word	0x00000350
        /*0228*/ 	.word	0x000000ff
        /*022c*/ 	.word	0x00000050
        /*0230*/ 	.short	0x0100
        /*0232*/ 	.byte	0x04
	.zero		1


	//   ....[11]....
        /*0234*/ 	.word	0x00000360
        /*0238*/ 	.word	0x000000ff
        /*023c*/ 	.word	0x00000058
        /*0240*/ 	.short	0x0100
        /*0242*/ 	.byte	0x04
	.zero		1


	//   ....[12]....
        /*0244*/ 	.word	0x00000370
        /*0248*/ 	.word	0x000000ff
        /*024c*/ 	.word	0x00000060
        /*0250*/ 	.short	0x0100
        /*0252*/ 	.byte	0x04
	.zero		1


	//   ....[13]....
        /*0254*/ 	.word	0x00000380
        /*0258*/ 	.word	0x000000ff
        /*025c*/ 	.word	0x00000068
        /*0260*/ 	.short	0x0100
        /*0262*/ 	.byte	0x04
	.zero		1


	//   ....[14]....
        /*0264*/ 	.word	0x00000390
        /*0268*/ 	.word	0x000000ff
        /*026c*/ 	.word	0x00000070
        /*0270*/ 	.short	0x0100
        /*0272*/ 	.byte	0x04
	.zero		1


	//   ....[15]....
        /*0274*/ 	.word	0x000003a0
        /*0278*/ 	.word	0x000000ff
        /*027c*/ 	.word	0x00000078
        /*0280*/ 	.short	0x0100
        /*0282*/ 	.byte	0x04
	.zero		1


	//   ....[16]....
        /*0284*/ 	.word	0x000003b0
        /*0288*/ 	.word	0x000000ff
        /*028c*/ 	.word	0x00000080
        /*0290*/ 	.short	0x0100
        /*0292*/ 	.byte	0x04
	.zero		1


	//   ....[17]....
        /*0294*/ 	.word	0x000003c0
        /*0298*/ 	.word	0x000000ff
        /*029c*/ 	.word	0x00000088
        /*02a0*/ 	.short	0x0100
        /*02a2*/ 	.byte	0x04
	.zero		1


	//   ....[18]....
        /*02a4*/ 	.word	0x000003d0
        /*02a8*/ 	.word	0x000000ff
        /*02ac*/ 	.word	0x00000090
        /*02b0*/ 	.short	0x0100
        /*02b2*/ 	.byte	0x04
	.zero		1


	//   ....[19]....
        /*02b4*/ 	.word	0x000003e0
        /*02b8*/ 	.word	0x000000ff
        /*02bc*/ 	.word	0x00000098
        /*02c0*/ 	.short	0x0100
        /*02c2*/ 	.byte	0x04
	.zero		1


	//   ....[20]....
        /*02c4*/ 	.word	0x000003f0
        /*02c8*/ 	.word	0x000000ff
        /*02cc*/ 	.word	0x000000a0
        /*02d0*/ 	.short	0x0100
        /*02d2*/ 	.byte	0x04
	.zero		1


	//   ....[21]....
        /*02d4*/ 	.word	0x00000400
        /*02d8*/ 	.word	0x000000ff
        /*02dc*/ 	.word	0x000000a8
        /*02e0*/ 	.short	0x0100
        /*02e2*/ 	.byte	0x04
	.zero		1


	//   ....[22]....
        /*02e4*/ 	.word	0x00000410
        /*02e8*/ 	.word	0x000000ff
        /*02ec*/ 	.word	0x000000b0
        /*02f0*/ 	.short	0x0100
        /*02f2*/ 	.byte	0x04
	.zero		1


	//   ....[23]....
        /*02f4*/ 	.word	0x00000420
        /*02f8*/ 	.word	0x000000ff
        /*02fc*/ 	.word	0x000000b8
        /*0300*/ 	.short	0x0100
        /*0302*/ 	.byte	0x04
	.zero		1


	//   ....[24]....
        /*0304*/ 	.word	0x00000430
        /*0308*/ 	.word	0x000000ff
        /*030c*/ 	.word	0x000000c0
        /*0310*/ 	.short	0x0100
        /*0312*/ 	.byte	0x04
	.zero		1


	//   ....[25]....
        /*0314*/ 	.word	0x00000440
        /*0318*/ 	.word	0x000000ff
        /*031c*/ 	.word	0x000000c8
        /*0320*/ 	.short	0x0100
        /*0322*/ 	.byte	0x04
	.zero		1


	//   ....[26]....
        /*0324*/ 	.word	0x000009f0
        /*0328*/ 	.word	0x000000ff
        /*032c*/ 	.word	0x000000c0
        /*0330*/ 	.short	0x010a
        /*0332*/ 	.byte	0x0d
	.zero		1


	//   ....[27]....
        /*0334*/ 	.word	0x00000ba0
        /*0338*/ 	.word	0x000000ff
        /*033c*/ 	.word	0x000000c8
        /*0340*/ 	.short	0x0101
        /*0342*/ 	.byte	0x0d
	.zero		1


	//   ....[28]....
        /*0344*/ 	.word	0x00001460
        /*0348*/ 	.word	0x000000ff
        /*034c*/ 	.word	0x00000000
        /*0350*/ 	.short	0x010a
        /*0352*/ 	.byte	0x04
	.zero		1


	//   ....[29]....
        /*0354*/ 	.word	0x000014a0
        /*0358*/ 	.word	0x000000ff
        /*035c*/ 	.word	0x00000010
        /*0360*/ 	.short	0x010a
        /*0362*/ 	.byte	0x0e
	.zero		1


	//   ....[30]....
        /*0364*/ 	.word	0x000017f0
        /*0368*/ 	.word	0x000000ff
        /*036c*/ 	.word	0x00000010
        /*0370*/ 	.short	0x010a
        /*0372*/ 	.byte	0x12
	.zero		1


	//   ....[31]....
        /*0374*/ 	.word	0x00001810
        /*0378*/ 	.word	0x000000ff
        /*037c*/ 	.word	0x00000088
        /*0380*/ 	.short	0x010a
        /*0382*/ 	.byte	0x04
	.zero		1


	//   ....[32]....
        /*0384*/ 	.word	0x00001aa0
        /*0388*/ 	.word	0x000000ff
        /*038c*/ 	.word	0x00000090
        /*0390*/ 	.short	0x010a
        /*0392*/ 	.byte	0x04
	.zero		1


	//   ....[33]....
        /*0394*/ 	.word	0x00001c10
        /*0398*/ 	.word	0x000000ff
        /*039c*/ 	.word	0x00000010
        /*03a0*/ 	.short	0x010a
        /*03a2*/ 	.byte	0x15
	.zero		1


	//   ....[34]....
        /*03a4*/ 	.word	0x00001ef0
        /*03a8*/ 	.word	0x000000ff
        /*03ac*/ 	.word	0x00000010
        /*03b0*/ 	.short	0x010a
        /*03b2*/ 	.byte	0x07
	.zero		1


	//   ....[35]....
        /*03b4*/ 	.word	0x00001f50
        /*03b8*/ 	.word	0x000000ff
        /*03bc*/ 	.word	0x00000088
        /*03c0*/ 	.short	0x010a
        /*03c2*/ 	.byte	0x04
	.zero		1


	//   ....[36]....
        /*03c4*/ 	.word	0x000021d0
        /*03c8*/ 	.word	0x000000ff
        /*03cc*/ 	.word	0x00000090
        /*03d0*/ 	.short	0x010a
        /*03d2*/ 	.byte	0x04
	.zero		1


	//   ....[37]....
        /*03d4*/ 	.word	0x00002af0
        /*03d8*/ 	.word	0x000000ff
        /*03dc*/ 	.word	0x00000048
        /*03e0*/ 	.short	0x010a
        /*03e2*/ 	.byte	0x11
	.zero		1


	//   ....[38]....
        /*03e4*/ 	.word	0x00002cf0
        /*03e8*/ 	.word	0x000000ff
        /*03ec*/ 	.word	0x00000008
        /*03f0*/ 	.short	0x010a
        /*03f2*/ 	.byte	0x09
	.zero		1


	//   ....[39]....
        /*03f4*/ 	.word	0x00002fb0
        /*03f8*/ 	.word	0x000000ff
        /*03fc*/ 	.word	0x00000048
        /*0400*/ 	.short	0x010a
        /*0402*/ 	.byte	0x04
	.zero		1


	//   ....[40]....
        /*0404*/ 	.word	0x000033a0
        /*0408*/ 	.word	0x000000ff
        /*040c*/ 	.word	0x00000048
        /*0410*/ 	.short	0x010a
        /*0412*/ 	.byte	0x04
	.zero		1


	//   ....[41]....
        /*0414*/ 	.word	0x00003580
        /*0418*/ 	.word	0x000000ff
        /*041c*/ 	.word	0x00000048
        /*0420*/ 	.short	0x010a
        /*0422*/ 	.byte	0x04
	.zero		1


	//   ....[42]....
        /*0424*/ 	.word	0x00003b10
        /*0428*/ 	.word	0x000000ff
        /*042c*/ 	.word	0x00000048
        /*0430*/ 	.short	0x010a
        /*0432*/ 	.byte	0x04
	.zero		1


	//   ....[43]....
        /*0434*/ 	.word	0x00003b70
        /*0438*/ 	.word	0x000000ff
        /*043c*/ 	.word	0x00000008
        /*0440*/ 	.short	0x010a
        /*0442*/ 	.byte	0x05
	.zero		1


	//   ....[44]....
        /*0444*/ 	.word	0x00003ed0
        /*0448*/ 	.word	0x000000ff
        /*044c*/ 	.word	0x000000b8
        /*0450*/ 	.short	0x010a
        /*0452*/ 	.byte	0x06
	.zero		1


	//   ....[45]....
        /*0454*/ 	.word	0x00003ef0
        /*0458*/ 	.word	0x000000ff
        /*045c*/ 	.word	0x00000080
        /*0460*/ 	.short	0x010a
        /*0462*/ 	.byte	0x06
	.zero		1


	//   ....[46]....
        /*0464*/ 	.word	0x00005fb0
        /*0468*/ 	.word	0x000000ff
        /*046c*/ 	.word	0x00000088
        /*0470*/ 	.short	0x0101
        /*0472*/ 	.byte	0x06
	.zero		1


	//   ....[47]....
        /*0474*/ 	.word	0x000063e0
        /*0478*/ 	.word	0x000000ff
        /*047c*/ 	.word	0x00000090
        /*0480*/ 	.short	0x0101
        /*0482*/ 	.byte	0x06
	.zero		1


	//   ....[48]....
        /*0484*/ 	.word	0x00006410
        /*0488*/ 	.word	0x000000ff
        /*048c*/ 	.word	0x000000b8
        /*0490*/ 	.short	0x010a
        /*0492*/ 	.byte	0x06
	.zero		1


	//   ....[49]....
        /*0494*/ 	.word	0x000064b0
        /*0498*/ 	.word	0x000000ff
        /*049c*/ 	.word	0x00000080
        /*04a0*/ 	.short	0x010a
        /*04a2*/ 	.byte	0x06
	.zero		1


	//   ....[50]....
        /*04a4*/ 	.word	0x00007c30
        /*04a8*/ 	.word	0x000000ff
        /*04ac*/ 	.word	0x00000088
        /*04b0*/ 	.short	0x0101
        /*04b2*/ 	.byte	0x06
	.zero		1


	//   ....[51]....
        /*04b4*/ 	.word	0x00007f40
        /*04b8*/ 	.word	0x000000ff
        /*04bc*/ 	.word	0x00000090
        /*04c0*/ 	.short	0x0101
        /*04c2*/ 	.byte	0x06
	.zero		1


	//   ....[52]....
        /*04c4*/ 	.word	0x00007f50
        /*04c8*/ 	.word	0x000000ff
        /*04cc*/ 	.word	0x000000b8
        /*04d0*/ 	.short	0x010a
        /*04d2*/ 	.byte	0x06
	.zero		1


	//   ....[53]....
        /*04d4*/ 	.word	0x000084f0
        /*04d8*/ 	.word	0x00000003
        /*04dc*/ 	.word	0x000000b8
        /*04e0*/ 	.short	0x010a
        /*04e2*/ 	.byte	0xff
	.zero		1


	//   ....[54]....
        /*04e4*/ 	.word	0x00008770
        /*04e8*/ 	.word	0x00000002
        /*04ec*/ 	.word	0x00000088
        /*04f0*/ 	.short	0x0101
        /*04f2*/ 	.byte	0xff
	.zero		1


	//   ....[55]....
        /*04f4*/ 	.word	0x00008a10
        /*04f8*/ 	.word	0x00000002
        /*04fc*/ 	.word	0x000000b8
        /*0500*/ 	.short	0x0101
        /*0502*/ 	.byte	0xff
	.zero		1


	//   ....[56]....
        /*0504*/ 	.word	0x00008e90
        /*0508*/ 	.word	0x00000002
        /*050c*/ 	.word	0x00000088
        /*0510*/ 	.short	0x0101
        /*0512*/ 	.byte	0xff
	.zero		1


	//   ....[57]....
        /*0514*/ 	.word	0x00008ec0
        /*0518*/ 	.word	0x00000002
        /*051c*/ 	.word	0x000000b8
        /*0520*/ 	.short	0x0101
        /*0522*/ 	.byte	0xff
	.zero		1


	//   ....[58]....
        /*0524*/ 	.word	0x00008f30
        /*0528*/ 	.word	0x00000002
        /*052c*/ 	.word	0x000000b8
        /*0530*/ 	.short	0x0101
        /*0532*/ 	.byte	0xff
	.zero		1


	//   ....[59]....
        /*0534*/ 	.word	0x00008f40
        /*0538*/ 	.word	0x00000002
        /*053c*/ 	.word	0x000000a0
        /*0540*/ 	.short	0x010a
        /*0542*/ 	.byte	0xff
	.zero		1


	//   ....[60]....
        /*0544*/ 	.word	0x00008f60
        /*0548*/ 	.word	0x00000002
        /*054c*/ 	.word	0x000000c8
        /*0550*/ 	.short	0x010a
        /*0552*/ 	.byte	0xff
	.zero		1


	//   ....[61]....
        /*0554*/ 	.word	0x000097b0
        /*0558*/ 	.word	0x00000002
        /*055c*/ 	.word	0x00000088
        /*0560*/ 	.short	0x0101
        /*0562*/ 	.byte	0xff
	.zero		1


	//   ....[62]....
        /*0564*/ 	.word	0x000097c0
        /*0568*/ 	.word	0x00000002
        /*056c*/ 	.word	0x000000c0
        /*0570*/ 	.short	0x0101
        /*0572*/ 	.byte	0xff
	.zero		1


	//   ....[63]....
        /*0574*/ 	.word	0x00009ac0
        /*0578*/ 	.word	0x00000002
        /*057c*/ 	.word	0x000000c8
        /*0580*/ 	.short	0x010a
        /*0582*/ 	.byte	0xff
	.zero		1


	//   ....[64]....
        /*0584*/ 	.word	0x00009b20
        /*0588*/ 	.word	0x00000002
        /*058c*/ 	.word	0x000000c0
        /*0590*/ 	.short	0x010a
        /*0592*/ 	.byte	0xff
	.zero		1


	//   ....[65]....
        /*0594*/ 	.word	0x00009b90
        /*0598*/ 	.word	0x00000002
        /*059c*/ 	.word	0x00000000
        /*05a0*/ 	.short	0x010a
        /*05a2*/ 	.byte	0xff
	.zero		1


	//   ....[66]....
        /*05a4*/ 	.word	0x00009c00
        /*05a8*/ 	.word	0x00000002
        /*05ac*/ 	.word	0x00000010
        /*05b0*/ 	.short	0x010a
        /*05b2*/ 	.byte	0xff
	.zero		1


	//   ....[67]....
        /*05b4*/ 	.word	0x00009c70
        /*05b8*/ 	.word	0x00000008
        /*05bc*/ 	.word	0x00000010
        /*05c0*/ 	.short	0x010a
        /*05c2*/ 	.byte	0xff
	.zero		1


	//   ....[68]....
        /*05c4*/ 	.word	0x00009ce0
        /*05c8*/ 	.word	0x0000000f
        /*05cc*/ 	.word	0x00000088
        /*05d0*/ 	.short	0x010a
        /*05d2*/ 	.byte	0xff
	.zero		1


	//   ....[69]....
        /*05d4*/ 	.word	0x00009d50
        /*05d8*/ 	.word	0x0000000a
        /*05dc*/ 	.word	0x00000090
        /*05e0*/ 	.short	0x010a
        /*05e2*/ 	.byte	0xff
	.zero		1


	//   ....[70]....
        /*05e4*/ 	.word	0x00009dc0
        /*05e8*/ 	.word	0x00000008
        /*05ec*/ 	.word	0x00000010
        /*05f0*/ 	.short	0x010a
        /*05f2*/ 	.byte	0xff
	.zero		1


	//   ....[71]....
        /*05f4*/ 	.word	0x00009e30
        /*05f8*/ 	.word	0x00000002
        /*05fc*/ 	.word	0x00000010
        /*0600*/ 	.short	0x010a
        /*0602*/ 	.byte	0xff
	.zero		1


	//   ....[72]....
        /*0604*/ 	.word	0x00009eb0
        /*0608*/ 	.word	0x00000004
        /*060c*/ 	.word	0x00000088
        /*0610*/ 	.short	0x010a
        /*0612*/ 	.byte	0xff
	.zero		1


	//   ....[73]....
        /*0614*/ 	.word	0x00009f20
        /*0618*/ 	.word	0x00000002
        /*061c*/ 	.word	0x00000090
        /*0620*/ 	.short	0x010a
        /*0622*/ 	.byte	0xff
	.zero		1


	//   ....[74]....
        /*0624*/ 	.word	0x00009f90
        /*0628*/ 	.word	0x00000002
        /*062c*/ 	.word	0x00000048
        /*0630*/ 	.short	0x010a
        /*0632*/ 	.byte	0xff
	.zero		1


	//   ....[75]....
        /*0634*/ 	.word	0x0000a000
        /*0638*/ 	.word	0x00000002
        /*063c*/ 	.word	0x00000008
        /*0640*/ 	.short	0x010a
        /*0642*/ 	.byte	0xff
	.zero		1


	//   ....[76]....
        /*0644*/ 	.word	0x0000a070
        /*0648*/ 	.word	0x00000002
        /*064c*/ 	.word	0x00000048
        /*0650*/ 	.short	0x010a
        /*0652*/ 	.byte	0xff
	.zero		1


	//   ....[77]....
        /*0654*/ 	.word	0x0000a0e0
        /*0658*/ 	.word	0x00000002
        /*065c*/ 	.word	0x00000048
        /*0660*/ 	.short	0x010a
        /*0662*/ 	.byte	0xff
	.zero		1


	//   ....[78]....
        /*0664*/ 	.word	0x0000a150
        /*0668*/ 	.word	0x00000002
        /*066c*/ 	.word	0x00000048
        /*0670*/ 	.short	0x010a
        /*0672*/ 	.byte	0xff
	.zero		1


	//   ....[79]....
        /*0674*/ 	.word	0x0000a1c0
        /*0678*/ 	.word	0x00000002
        /*067c*/ 	.word	0x00000048
        /*0680*/ 	.short	0x010a
        /*0682*/ 	.byte	0xff
	.zero		1


	//   ....[80]....
        /*0684*/ 	.word	0x0000a230
        /*0688*/ 	.word	0x00000002
        /*068c*/ 	.word	0x00000008
        /*0690*/ 	.short	0x010a
        /*0692*/ 	.byte	0xff
	.zero		1


	//   ....[81]....
        /*0694*/ 	.word	0x0000a2a0
        /*0698*/ 	.word	0x00000002
        /*069c*/ 	.word	0x000000b8
        /*06a0*/ 	.short	0x010a
        /*06a2*/ 	.byte	0xff
	.zero		1


	//   ....[82]....
        /*06a4*/ 	.word	0x0000a310
        /*06a8*/ 	.word	0x00000004
        /*06ac*/ 	.word	0x00000080
        /*06b0*/ 	.short	0x010a
        /*06b2*/ 	.byte	0xff
	.zero		1


	//   ....[83]....
        /*06b4*/ 	.word	0x0000a380
        /*06b8*/ 	.word	0x00000004
        /*06bc*/ 	.word	0x000000b8
        /*06c0*/ 	.short	0x010a
        /*06c2*/ 	.byte	0xff
	.zero		1


	//   ....[84]....
        /*06c4*/ 	.word	0x0000a3f0
        /*06c8*/ 	.word	0x00000004
        /*06cc*/ 	.word	0x00000080
        /*06d0*/ 	.short	0x010a
        /*06d2*/ 	.byte	0xff
	.zero		1


	//   ....[85]....
        /*06d4*/ 	.word	0x0000a460
        /*06d8*/ 	.word	0x00000004
        /*06dc*/ 	.word	0x000000b8
        /*06e0*/ 	.short	0x010a
        /*06e2*/ 	.byte	0xff
	.zero		1


	//   ....[86]....
        /*06e4*/ 	.word	0x0000a4c0
        /*06e8*/ 	.word	0x00000003
        /*06ec*/ 	.word	0x000000b8
        /*06f0*/ 	.short	0x010a
        /*06f2*/ 	.byte	0xff
	.zero		1


	//   ....[87]....
        /*06f4*/ 	.word	0x0000a520
        /*06f8*/ 	.word	0x00000002
        /*06fc*/ 	.word	0x000000a0
        /*0700*/ 	.short	0x010a
        /*0702*/ 	.byte	0xff
	.zero		1


	//   ....[88]....
        /*0704*/ 	.word	0x0000a580
        /*0708*/ 	.word	0x00000002
        /*070c*/ 	.word	0x000000c8
        /*0710*/ 	.short	0x010a
        /*0712*/ 	.byte	0xff
	.zero		1


	//   ....[89]....
        /*0714*/ 	.word	0x0000a5e0
        /*0718*/ 	.word	0x00000002
        /*071c*/ 	.word	0x000000c8
        /*0720*/ 	.short	0x010a
        /*0722*/ 	.byte	0xff
	.zero		1


	//----- nvinfo : EIATTR_NUM_MBARRIERS
	.align		4
.L_58:
        /*0724*/ 	.byte	0x03, 0x38
        /*0726*/ 	.short	0x001a


	//----- nvinfo : EIATTR_EXIT_INSTR_OFFSETS
	.align		4
        /*0728*/ 	.byte	0x04, 0x1c
        /*072a*/ 	.short	(.L_60 - .L_59)


	//   ....[0]....
.L_59:
        /*072c*/ 	.word	0x00008540


	//   ....[1]....
        /*0730*/ 	.word	0x00009af0


	//----- nvinfo : EIATTR_INDIRECT_BRANCH_TARGETS
	.align		4
.L_60:
        /*0734*/ 	.byte	0x04, 0x34
        /*0736*/ 	.short	(.L_62 - .L_61)


	//   ....[0]....
.L_61:
        /*0738*/ 	.word	.L_x_114@srel
        /*073c*/ 	.short	0x0
        /*073e*/ 	.short	0x0
        /*0740*/ 	.word	0x3
        /*0744*/ 	.word	.L_x_115@srel
        /*0748*/ 	.word	.L_x_116@srel
        /*074c*/ 	.word	.L_x_5@srel


	//   ....[1]....
        /*0750*/ 	.word	.L_x_118@srel
        /*0754*/ 	.short	0x0
        /*0756*/ 	.short	0x0
        /*0758*/ 	.word	0x3
        /*075c*/ 	.word	.L_x_119@srel
        /*0760*/ 	.word	.L_x_120@srel
        /*0764*/ 	.word	.L_x_5@srel


	//   ....[2]....
        /*0768*/ 	.word	.L_x_122@srel
        /*076c*/ 	.short	0x0
        /*076e*/ 	.short	0x0
        /*0770*/ 	.word	0x3
        /*0774*/ 	.word	.L_x_123@srel
        /*0778*/ 	.word	.L_x_124@srel
        /*077c*/ 	.word	.L_x_5@srel


	//----- nvinfo : EIATTR_REQNTID
	.align		4
.L_62:
        /*0780*/ 	.byte	0x04, 0x10
        /*0782*/ 	.short	(.L_64 - .L_63)
.L_63:
        /*0784*/ 	.word	0x00000200
        /*0788*/ 	.word	0x00000001
        /*078c*/ 	.word	0x00000001


	//----- nvinfo : EIATTR_CRS_STACK_SIZE
	.align		4
.L_64:
        /*0790*/ 	.byte	0x04, 0x1e
        /*0792*/ 	.short	(.L_66 - .L_65)
.L_65:
        /*0794*/ 	.word	0x00000000


	//----- nvinfo : EIATTR_CBANK_PARAM_SIZE
	.align		4
.L_66:
        /*0798*/ 	.byte	0x03, 0x19
        /*079a*/ 	.short	0x02ac


	//----- nvinfo : EIATTR_PARAM_CBANK
	.align		4
        /*079c*/ 	.byte	0x04, 0x0a
        /*079e*/ 	.short	(.L_68 - .L_67)
	.align		4
.L_67:
        /*07a0*/ 	.word	index@(.nv.constant0.kernel_cutlass_kernel_flash_attncuteflash_fwd_sm100FlashAttentionForwardSm100_object_at__tensor0000o9611101213_tensor0000o9611101213_tensor0000o9610111213_tensor0000o9611101213_tensorptrf_0)
        /*07a4*/ 	.short	0x0380
        /*07a6*/ 	.short	0x02ac


	//----- nvinfo : EIATTR_SW_WAR
	.align		4
.L_68:
        /*07a8*/ 	.byte	0x04, 0x36
        /*07aa*/ 	.short	(.L_70 - .L_69)
.L_69:
        /*07ac*/ 	.word	0x00000008
.L_70:


//--------------------- .nv.compat                --------------------------
	.section	.nv.compat,"",@"SHT_CUDA_COMPAT_INFO"
	.align	4
        /*0000*/ 	.byte	0x02, 0x02, 0x02, 0x00, 0x02, 0x05, 0x05, 0x00, 0x02, 0x03, 0x01, 0x00, 0x02, 0x06, 0x01, 0x00


//--------------------- .nv.callgraph             --------------------------
	.section	.nv.callgraph,"",@"SHT_CUDA_CALLGRAPH"
	.align	4
	.sectionentsize	8
	.align		4
        /*0000*/ 	.word	0x00000000
	.align		4
        /*0004*/ 	.word	0xffffffff
	.align		4
        /*0008*/ 	.word	0x00000000
	.align		4
        /*000c*/ 	.word	0xfffffffe
	.align		4
        /*0010*/ 	.word	0x00000000
	.align		4
        /*0014*/ 	.word	0xfffffffd
	.align		4
        /*0018*/ 	.word	0x00000000
	.align		4
        /*001c*/ 	.word	0xfffffffc


//--------------------- .nv.constant2.kernel_cutlass_kernel_flash_attncuteflash_fwd_sm100FlashAttentionForwardSm100_object_at__tensor0000o9611101213_tensor0000o9611101213_tensor0000o9610111213_tensor0000o9611101213_tensorptrf_0 --------------------------
	.section	.nv.constant2.kernel_cutlass_kernel_flash_attncuteflash_fwd_sm100FlashAttentionForwardSm100_object_at__tensor0000o9611101213_tensor0000o9611101213_tensor0000o9610111213_tensor0000o9611101213_tensorptrf_0,"a",@progbits
	.sectionflags	@""
	.align	4
.nv.constant2.kernel_cutlass_kernel_flash_attncuteflash_fwd_sm100FlashAttentionForwardSm100_object_at__tensor0000o9611101213_tensor0000o9611101213_tensor0000o9610111213_tensor0000o9611101213_tensorptrf_0:
        /*0000*/ 	.byte	0x50, 0x05, 0x00, 0x00, 0x20, 0x05, 0x00, 0x00, 0xc0, 0x3b, 0x00, 0x00, 0x10, 0x06, 0x00, 0x00
        /*0010*/ 	.byte	0xe0, 0x05, 0x00, 0x00, 0xc0, 0x3b, 0x00, 0x00, 0x50, 0x0c, 0x00, 0x00, 0xc0, 0x06, 0x00, 0x00
        /*0020*/ 	.byte	0xc0, 0x3b, 0x00, 0x00


//--------------------- .text.kernel_cutlass_kernel_flash_attncuteflash_fwd_sm100FlashAttentionForwardSm100_object_at__tensor0000o9611101213_tensor0000o9611101213_tensor0000o9610111213_tensor0000o9611101213_tensorptrf_0 --------------------------
	.section	.text.kernel_cutlass_kernel_flash_attncuteflash_fwd_sm100FlashAttentionForwardSm100_object_at__tensor0000o9611101213_tensor0000o9611101213_tensor0000o9610111213_tensor0000o9611101213_tensorptrf_0,"ax",@progbits
	.align	128
        .global         kernel_cutlass_kernel_flash_attncuteflash_fwd_sm100FlashAttentionForwardSm100_object_at__tensor0000o9611101213_tensor0000o9611101213_tensor0000o9610111213_tensor0000o9611101213_tensorptrf_0
        .type           kernel_cutlass_kernel_flash_attncuteflash_fwd_sm100FlashAttentionForwardSm100_object_at__tensor0000o9611101213_tensor0000o9611101213_tensor0000o9610111213_tensor0000o9611101213_tensorptrf_0,@function
        .size           kernel_cutlass_kernel_flash_attncuteflash_fwd_sm100FlashAttentionForwardSm100_object_at__tensor0000o9611101213_tensor0000o9611101213_tensor0000o9610111213_tensor0000o9611101213_tensorptrf_0,(.L_x_128 - kernel_cutlass_kernel_flash_attncuteflash_fwd_sm100FlashAttentionForwardSm100_object_at__tensor0000o9611101213_tensor0000o9611101213_tensor0000o9610111213_tensor0000o9611101213_tensorptrf_0)
        .other          kernel_cutlass_kernel_flash_attncuteflash_fwd_sm100FlashAttentionForwardSm100_object_at__tensor0000o9611101213_tensor0000o9611101213_tensor0000o9610111213_tensor0000o9611101213_tensorptrf_0,@"STO_CUDA_ENTRY STV_DEFAULT"
kernel_cutlass_kernel_flash_attncuteflash_fwd_sm100FlashAttentionForwardSm100_object_at__tensor0000o9611101213_tensor0000o9611101213_tensor0000o9610111213_tensor0000o9611101213_tensorptrf_0:
.text.kernel_cutlass_kernel_flash_attncuteflash_fwd_sm100FlashAttentionForwardSm100_object_at__tensor0000o9611101213_tensor0000o9611101213_tensor0000o9610111213_tensor0000o9611101213_tensorptrf_0:
[----:B------:R-:W1:Y:S01]  /*0000*/  LDC R1, c[0x0][0x37c] ;  /* 0x0000df00ff017b82 */ /* 0x000e620000000800 */
[----:B------:R-:W2:Y:S07]  /*0010*/  S2R R0, SR_TID.X ;  /* 0x0000000000007919 */ /* 0x000eae0000002100 */
[----:B------:R-:W3:Y:S01]  /*0020*/  S2UR UR70, SR_CTAID.X ;  /* 0x00000000004679c3 */ /* 0x000ee20000002500 */
[----:B--2---:R-:W-:-:S04]  /*0030*/  SHF.R.U32.HI R0, RZ, 0x5, R0 ;  /* 0x00000005ff007819 */ /* 0x004fc80000011600 */
[----:B------:R-:W-:-:S13]  /*0040*/  ISETP.NE.AND P0, PT, R0, RZ, PT ;  /* 0x000000ff0000720c */ /* 0x000fda0003f05270 */
[----:B-1-3--:R-:W-:Y:S05]  /*0050*/  @P0 BRA `(.L_x_0) ;  /* 0x0000000400000947 */ /* 0x00afea0003800000 */
[----:B------:R-:W1:Y:S01]  /*0060*/  S2UR UR6, SR_CgaCtaId ;  /* 0x00000000000679c3 */ /* 0x000e620000008800 */
[----:B------:R-:W2:Y:S01]  /*0070*/  LDCU.64 UR4, c[0x0][0x348] ;  /* 0x00006900ff0477ac */ /* 0x000ea20008000a00 */
[----:B------:R-:W-:Y:S01]  /*0080*/  UMOV UR7, 0x400 ;  /* 0x0000040000077882 */ /* 0x000fe20000000000 */
[----:B------:R-:W-:Y:S01]  /*0090*/  UMOV UR9, 0x1 ;  /* 0x0000000100097882 */ /* 0x000fe20000000000 */
[----:B------:R-:W-:Y:S01]  /*00a0*/  UMOV UR22, 0x100 ;  /* 0x0000010000167882 */ /* 0x000fe20000000000 */
[----:B------:R-:W-:Y:S01]  /*00b0*/  UMOV UR20, 0x4 ;  /* 0x0000000400147882 */ /* 0x000fe20000000000 */
[----:B------:R-:W-:-:S04]  /*00c0*/  UIADD3 UR22, UPT, UPT, -UR22, 0x100000, URZ ;  /* 0x0010000016167890 */ /* 0x000fc8000fffe1ff */
[----:B------:R-:W-:Y:S02]  /*00d0*/  USHF.L.U32 UR23, UR22, 0xb, URZ ;  /* 0x0000000b16177899 */ /* 0x000fe400080006ff */
[----:B------:R-:W-:Y:S01]  /*00e0*/  USHF.L.U32 UR22, UR22, 0x1, URZ ;  /* 0x0000000116167899 */ /* 0x000fe200080006ff */
[----:B------:R-:W-:Y:S01]  /*00f0*/  UMOV UR16, 0x80 ;  /* 0x0000008000107882 */ /* 0x000fe20000000000 */
[----:B------:R-:W-:-:S04]  /*0100*/  UIADD3 UR20, UPT, UPT, -UR20, 0x100000, URZ ;  /* 0x0010000014147890 */ /* 0x000fc8000fffe1ff */
[----:B------:R-:W-:Y:S02]  /*0110*/  USHF.L.U32 UR21, UR20, 0xb, URZ ;  /* 0x0000000b14157899 */ /* 0x000fe400080006ff */
[----:B------:R-:W-:Y:S01]  /*0120*/  USHF.L.U32 UR20, UR20, 0x1, URZ ;  /* 0x0000000114147899 */ /* 0x000fe200080006ff */
[----:B------:R-:W-:Y:S01]  /*0130*/  UMOV UR18, 0x20 ;  /* 0x0000002000127882 */ /* 0x000fe20000000000 */
[----:B------:R-:W-:-:S04]  /*0140*/  UIADD3 UR16, UPT, UPT, -UR16, 0x100000, URZ ;  /* 0x0010000010107890 */ /* 0x000fc8000fffe1ff */
[----:B------:R-:W-:Y:S02]  /*0150*/  USHF.L.U32 UR17, UR16, 0xb, URZ ;  /* 0x0000000b10117899 */ /* 0x000fe400080006ff */
[----:B------:R-:W-:Y:S02]  /*0160*/  USHF.L.U32 UR16, UR16, 0x1, URZ ;  /* 0x0000000110107899 */ /* 0x000fe400080006ff */
[----:B------:R-:W-:-:S04]  /*0170*/  UIADD3 UR18, UPT, UPT, -UR18, 0x100000, URZ ;  /* 0x0010000012127890 */ /* 0x000fc8000fffe1ff */
[----:B------:R-:W-:Y:S02]  /*0180*/  USHF.L.U32 UR19, UR18, 0xb, URZ ;  /* 0x0000000b12137899 */ /* 0x000fe400080006ff */
[----:B------:R-:W-:Y:S02]  /*0190*/  USHF.L.U32 UR18, UR18, 0x1, URZ ;  /* 0x0000000112127899 */ /* 0x000fe400080006ff */
[----:B--2---:R-:W-:Y:S02]  /*01a0*/  UIADD3 UR14, UP3, UPT, UR4, 0x80, URZ ;  /* 0x00000080040e7890 */ /* 0x004fe4000ff7e0ff */
[----:B------:R-:W-:Y:S02]  /*01b0*/  UIADD3 UR12, UP2, UPT, UR4, 0x100, URZ ;  /* 0x00000100040c7890 */ /* 0x000fe4000ff5e0ff */
[----:B------:R-:W-:Y:S02]  /*01c0*/  UIADD3 UR10, UP1, UPT, UR4, 0x180, URZ ;  /* 0x00000180040a7890 */ /* 0x000fe4000ff3e0ff */
[----:B------:R-:W-:-:S02]  /*01d0*/  UIADD3 UR8, UP0, UPT, UR4, 0x200, URZ ;  /* 0x0000020004087890 */ /* 0x000fc4000ff1e0ff */
[----:B-1----:R-:W-:Y:S02]  /*01e0*/  ULEA UR4, UR6, UR7, 0x18 ;  /* 0x0000000706047291 */ /* 0x002fe4000f8ec0ff */
[----:B------:R-:W-:-:S04]  /*01f0*/  UIADD3 UR6, UPT, UPT, -UR9, 0x100000, URZ ;  /* 0x0010000009067890 */ /* 0x000fc8000fffe1ff */
[----:B------:R-:W-:Y:S02]  /*0200*/  USHF.L.U32 UR7, UR6, 0xb, URZ ;  /* 0x0000000b06077899 */ /* 0x000fe400080006ff */
[----:B------:R-:W-:Y:S02]  /*0210*/  USHF.L.U32 UR6, UR6, 0x1, URZ ;  /* 0x0000000106067899 */ /* 0x000fe400080006ff */
[----:B------:R-:W-:Y:S02]  /*0220*/  UIADD3.X UR15, UPT, UPT, URZ, UR5, URZ, UP3, !UPT ;  /* 0x00000005ff0f7290 */ /* 0x000fe40009ffe4ff */
[----:B------:R-:W-:Y:S02]  /*0230*/  UIADD3.X UR13, UPT, UPT, URZ, UR5, URZ, UP2, !UPT ;  /* 0x00000005ff0d7290 */ /* 0x000fe400097fe4ff */
[----:B------:R-:W-:Y:S02]  /*0240*/  UIADD3.X UR11, UPT, UPT, URZ, UR5, URZ, UP1, !UPT ;  /* 0x00000005ff0b7290 */ /* 0x000fe40008ffe4ff */
[----:B------:R-:W-:-:S03]  /*0250*/  UIADD3.X UR9, UPT, UPT, URZ, UR5, URZ, UP0, !UPT ;  /* 0x00000005ff097290 */ /* 0x000fc600087fe4ff */
[----:B------:R1:W-:Y:S02]  /*0260*/  UTMACCTL.PF [UR14] ;  /* 0x000000000e0079b9 */ /* 0x0003e40008040000 */
[----:B------:R1:W-:Y:S02]  /*0270*/  UTMACCTL.PF [UR12] ;  /* 0x000000000c0079b9 */ /* 0x0003e40008040000 */
[----:B------:R1:W-:Y:S02]  /*0280*/  UTMACCTL.PF [UR10] ;  /* 0x000000000a0079b9 */ /* 0x0003e40008040000 */
[----:B------:R1:W-:Y:S01]  /*0290*/  UTMACCTL.PF [UR8] ;  /* 0x00000000080079b9 */ /* 0x0003e20008040000 */
[----:B------:R-:W2:Y:S02]  /*02a0*/  FENCE.VIEW.ASYNC.S ;  /* 0x00000000000073c6 */ /* 0x000ea40000000000 */
[----:B--2---:R1:W2:Y:S01]  /*02b0*/  SYNCS.EXCH.64 URZ, [UR4], UR6 ;  /* 0x0000000604ff75b2 */ /* 0x0042a20008000100 */
[----:B------:R1:W3:Y:S01]  /*02c0*/  SYNCS.EXCH.64 URZ, [UR4+0x8], UR6 ;  /* 0x0000080604ff75b2 */ /* 0x0002e20008000100 */
[----:B------:R1:W4:Y:S01]  /*02d0*/  SYNCS.EXCH.64 URZ, [UR4+0x10], UR6 ;  /* 0x0000100604ff75b2 */ /* 0x0003220008000100 */
[----:B------:R1:W5:Y:S01]  /*02e0*/  SYNCS.EXCH.64 URZ, [UR4+0x18], UR6 ;  /* 0x0000180604ff75b2 */ /* 0x0003620008000100 */
[----:B------:R1:W1:Y:S01]  /*02f0*/  SYNCS.EXCH.64 URZ, [UR4+0x20], UR6 ;  /* 0x0000200604ff75b2 */ /* 0x0002620008000100 */
        /* <DEDUP_REMOVED lines=21> */
[----:B--234-:R-:W-:Y:S01]  /*0450*/  NOP ;  /* 0x0000000000007918 */ /* 0x01cfe20000000000 */
.L_x_0:
[----:B------:R-:W-:Y:S01]  /*0460*/  ISETP.GT.AND P0, PT, R0, 0xb, PT ;  /* 0x0000000b0000780c */ /* 0x000fe20003f04270 */
[----:B------:R-:W-:Y:S01]  /*0470*/  NOP ;  /* 0x0000000000007918 */ /* 0x000fe20000000000 */
[----:B-1---5:R-:W-:Y:S11]  /*0480*/  BAR.SYNC.DEFER_BLOCKING 0x0 ;  /* 0x0000000000007b1d */ /* 0x022ff60000010000 */
[----:B------:R-:W-:Y:S05]  /*0490*/  @P0 BRA `(.L_x_1) ;  /* 0x0000000000680947 */ /* 0x000fea0003800000 */
[----:B------:R-:W-:-:S13]  /*04a0*/  ISETP.GT.AND P0, PT, R0, 0x5, PT ;  /* 0x000000050000780c */ /* 0x000fda0003f04270 */
[----:B------:R-:W-:Y:S05]  /*04b0*/  @P0 BRA `(.L_x_2) ;  /* 0x0000000000300947 */ /* 0x000fea0003800000 */
[----:B------:R-:W-:-:S05]  /*04c0*/  IMAD.MOV.U32 R3, RZ, RZ, -0x4 ;  /* 0xfffffffcff037424 */ /* 0x000fca00078e00ff */
[----:B------:R-:W-:-:S05]  /*04d0*/  VIADDMNMX.U32 R3, R0, R3, 0x2, PT ;  /* 0x0000000200037446 */ /* 0x000fca0003800003 */
[----:B------:R-:W-:-:S04]  /*04e0*/  IMAD.SHL.U32 R4, R3, 0x4, RZ ;  /* 0x0000000403047824 */ /* 0x000fc800078e00ff */
[----:B------:R-:W1:Y:S02]  /*04f0*/  LDC R2, c[0x2][R4] ;  /* 0x0080000004027b82 */ /* 0x000e640000000800 */
[----:B-1----:R-:W-:-:S04]  /*0500*/  SHF.R.S32.HI R3, RZ, 0x1f, R2 ;  /* 0x0000001fff037819 */ /* 0x002fc80000011402 */
.L_x_114:
[----:B------:R-:W-:Y:S05]  /*0510*/  BRX R2 -0x520                                                                                                                                                                                                      (*"BRANCH_TARGETS .L_x_115,.L_x_116,.L_x_5"*) ;  /* 0xfffffff802b87949 */ /* 0x000fea000383ffff */
.L_x_116:
[----:B------:R-:W-:-:S08]  /*0520*/  NOP ;  /* 0x0000000000007918 */ /* 0x000fd00000000000 */
[----:B------:R-:W1:-:S00]  /*0530*/  USETMAXREG.DEALLOC.CTAPOOL 0x30 ;  /* 0x00000030000079c8 */ /* 0x000e4000080e0500 */
[----:B-1----:R-:W-:Y:S05]  /*0540*/  BRA `(.L_x_3) ;  /* 0x0000007c00f47947 */ /* 0x002fea0003800000 */
.L_x_115:
[----:B------:R-:W-:-:S08]  /*0550*/  NOP ;  /* 0x0000000000007918 */ /* 0x000fd00000000000 */
[----:B------:R-:W1:-:S00]  /*0560*/  USETMAXREG.DEALLOC.CTAPOOL 0x30 ;  /* 0x00000030000079c8 */ /* 0x000e4000080e0500 */
[----:B-1----:R-:W-:Y:S05]  /*0570*/  BRA `(.L_x_3) ;  /* 0x0000007c00e87947 */ /* 0x002fea0003800000 */
.L_x_2:
[----:B------:R-:W-:-:S05]  /*0580*/  IMAD.MOV.U32 R3, RZ, RZ, -0x6 ;  /* 0xfffffffaff037424 */ /* 0x000fca00078e00ff */
[----:B------:R-:W-:-:S05]  /*0590*/  VIADDMNMX.U32 R3, R0, R3, 0x2, PT ;  /* 0x0000000200037446 */ /* 0x000fca0003800003 */
[----:B------:R-:W-:-:S04]  /*05a0*/  IMAD.SHL.U32 R4, R3, 0x4, RZ ;  /* 0x0000000403047824 */ /* 0x000fc800078e00ff */
[----:B------:R-:W1:Y:S02]  /*05b0*/  LDC R2, c[0x2][R4+0xc] ;  /* 0x0080030004027b82 */ /* 0x000e640000000800 */
[----:B-1----:R-:W-:-:S04]  /*05c0*/  SHF.R.S32.HI R3, RZ, 0x1f, R2 ;  /* 0x0000001fff037819 */ /* 0x002fc80000011402 */
.L_x_118:
[----:B------:R-:W-:Y:S05]  /*05d0*/  BRX R2 -0x5e0                                                                                                                                                                                                      (*"BRANCH_TARGETS .L_x_119,.L_x_120,.L_x_5"*) ;  /* 0xfffffff802887949 */ /* 0x000fea000383ffff */
.L_x_120:
[----:B------:R-:W-:-:S08]  /*05e0*/  NOP ;  /* 0x0000000000007918 */ /* 0x000fd00000000000 */
[----:B------:R-:W1:-:S00]  /*05f0*/  USETMAXREG.DEALLOC.CTAPOOL 0x30 ;  /* 0x00000030000079c8 */ /* 0x000e4000080e0500 */
[----:B-1----:R-:W-:Y:S05]  /*0600*/  BRA `(.L_x_3) ;  /* 0x0000007c00c47947 */ /* 0x002fea0003800000 */
.L_x_119:
[----:B------:R-:W-:-:S08]  /*0610*/  NOP ;  /* 0x0000000000007918 */ /* 0x000fd00000000000 */
[----:B------:R-:W1:-:S00]  /*0620*/  USETMAXREG.DEALLOC.CTAPOOL 0x30 ;  /* 0x00000030000079c8 */ /* 0x000e4000080e0500 */
[----:B-1----:R-:W-:Y:S05]  /*0630*/  BRA `(.L_x_3) ;  /* 0x0000007c00b87947 */ /* 0x002fea0003800000 */
.L_x_1:
[----:B------:R-:W-:-:S13]  /*0640*/  ISETP.GT.AND P0, PT, R0, 0xd, PT ;  /* 0x0000000d0000780c */ /* 0x000fda0003f04270 */
[----:B------:R-:W-:Y:S05]  /*0650*/  @P0 BRA `(.L_x_4) ;  /* 0x0000002000140947 */ /* 0x000fea0003800000 */
[----:B------:R-:W-:-:S05]  /*0660*/  IMAD.MOV.U32 R3, RZ, RZ, -0xc ;  /* 0xfffffff4ff037424 */ /* 0x000fca00078e00ff */
[----:B------:R-:W-:-:S05]  /*0670*/  VIADDMNMX.U32 R3, R0, R3, 0x2, PT ;  /* 0x0000000200037446 */ /* 0x000fca0003800003 */
[----:B------:R-:W-:-:S04]  /*0680*/  IMAD.SHL.U32 R4, R3, 0x4, RZ ;  /* 0x0000000403047824 */ /* 0x000fc800078e00ff */
[----:B------:R-:W1:Y:S02]  /*0690*/  LDC R2, c[0x2][R4+0x18] ;  /* 0x0080060004027b82 */ /* 0x000e640000000800 */
[----:B-1----:R-:W-:-:S04]  /*06a0*/  SHF.R.S32.HI R3, RZ, 0x1f, R2 ;  /* 0x0000001fff037819 */ /* 0x002fc80000011402 */
.L_x_122:
[----:B------:R-:W-:Y:S05]  /*06b0*/  BRX R2 -0x6c0                                                                                                                                                                                                      (*"BRANCH_TARGETS .L_x_123,.L_x_124,.L_x_5"*) ;  /* 0xfffffff802507949 */ /* 0x000fea000383ffff */
.L_x_124:
[----:B------:R-:W-:-:S08]  /*06c0*/  NOP ;  /* 0x0000000000007918 */ /* 0x000fd00000000000 */
[----:B------:R-:W1:-:S00]  /*06d0*/  USETMAXREG.DEALLOC.CTAPOOL 0x30 ;  /* 0x00000030000079c8 */ /* 0x000e4000080e0500 */
[----:B------:R-:W2:Y:S01]  /*06e0*/  LDCU UR4, c[0x0][0x610] ;  /* 0x0000c200ff0477ac */ /* 0x000ea20008000800 */
[----:B------:R-:W3:Y:S01]  /*06f0*/  LDCU.U8 UR8, c[0x0][0x614] ;  /* 0x0000c280ff0877ac */ /* 0x000ee20008000000 */
[----:B------:R-:W4:Y:S01]  /*0700*/  LDCU.U8 UR6, c[0x0][0x615] ;  /* 0x0000c2a0ff0677ac */ /* 0x000f220008000000 */
[----:B------:R-:W5:Y:S01]  /*0710*/  LDCU UR7, c[0x0][0x61c] ;  /* 0x0000c380ff0777ac */ /* 0x000f620008000800 */
[----:B--2---:R-:W-:-:S04]  /*0720*/  UIMAD.WIDE.U32 UR4, UR70, UR4, URZ ;  /* 0x00000004460472a5 */ /* 0x004fc8000f8e00ff */
[----:B------:R-:W-:-:S04]  /*0730*/  UIADD3 UR4, UPT, UPT, UR70, -UR5, URZ ;  /* 0x8000000546047290 */ /* 0x000fc8000fffe0ff */
[----:B---3--:R-:W-:Y:S01]  /*0740*/  USHF.R.U32.HI UR4, URZ, UR8, UR4 ;  /* 0x00000008ff047299 */ /* 0x008fe20008011604 */
[----:B------:R-:W2:Y:S03]  /*0750*/  LDCU.U8 UR8, c[0x0][0x620] ;  /* 0x0000c400ff0877ac */ /* 0x000ea60008000000 */
[----:B------:R-:W-:-:S04]  /*0760*/  UIADD3 UR4, UPT, UPT, UR5, UR4, URZ ;  /* 0x0000000405047290 */ /* 0x000fc8000fffe0ff */
[----:B----4-:R-:W-:Y:S01]  /*0770*/  USHF.R.U32.HI UR11, URZ, UR6, UR4 ;  /* 0x00000006ff0b7299 */ /* 0x010fe20008011604 */
[----:B------:R-:W3:Y:S03]  /*0780*/  LDCU UR6, c[0x0][0x624] ;  /* 0x0000c480ff0677ac */ /* 0x000ee60008000800 */
[----:B-----5:R-:W-:-:S07]  /*0790*/  UIMAD.WIDE.U32 UR4, UR11, UR7, URZ ;  /* 0x000000070b0472a5 */ /* 0x020fce000f8e00ff */
[----:B------:R-:W-:Y:S02]  /*07a0*/  UMOV UR4, UR5 ;  /* 0x0000000500047c82 */ /* 0x000fe40008000000 */
[----:B------:R-:W-:-:S04]  /*07b0*/  UIADD3 UR12, UPT, UPT, UR11, -UR4, URZ ;  /* 0x800000040b0c7290 */ /* 0x000fc8000fffe0ff */
[----:B--2---:R-:W-:Y:S02]  /*07c0*/  USHF.R.U32.HI UR12, URZ, UR8, UR12 ;  /* 0x00000008ff0c7299 */ /* 0x004fe4000801160c */
[----:B---3--:R-:W-:Y:S02]  /*07d0*/  UISETP.GE.AND UP0, UPT, UR70, UR6, UPT ;  /* 0x000000064600728c */ /* 0x008fe4000bf06270 */
[----:B------:R-:W-:-:S07]  /*07e0*/  UIADD3 UR12, UPT, UPT, UR4, UR12, URZ ;  /* 0x0000000c040c7290 */ /* 0x000fce000fffe0ff */
[----:B-1----:R-:W-:Y:S05]  /*07f0*/  BRA.U UP0, `(.L_x_5) ;  /* 0x0000003100f07547 */ /* 0x002fea000b800000 */
[----:B------:R-:W1:Y:S01]  /*0800*/  S2UR UR13, SR_CgaCtaId ;  /* 0x00000000000d79c3 */ /* 0x000e620000008800 */
[----:B------:R-:W2:Y:S01]  /*0810*/  LDCU.U8 UR4, c[0x0][0x621] ;  /* 0x0000c420ff0477ac */ /* 0x000ea20008000000 */
[----:B------:R-:W-:Y:S01]  /*0820*/  HFMA2 R4, -RZ, RZ, 0, 0 ;  /* 0x00000000ff047431 */ /* 0x000fe200000001ff */
[----:B------:R-:W-:Y:S01]  /*0830*/  MOV R3, 0x1 ;  /* 0x0000000100037802 */ /* 0x000fe20000000f00 */
[----:B------:R-:W3:Y:S01]  /*0840*/  LDCU.64 UR6, c[0x0][0x348] ;  /* 0x00006900ff0677ac */ /* 0x000ee20008000a00 */
[----:B------:R-:W4:Y:S01]  /*0850*/  LDCU UR8, c[0x0][0x60c] ;  /* 0x0000c180ff0877ac */ /* 0x000f220008000800 */
[----:B------:R-:W5:Y:S01]  /*0860*/  LDCU UR9, c[0x0][0x618] ;  /* 0x0000c300ff0977ac */ /* 0x000f620008000800 */
[----:B------:R-:W-:Y:S01]  /*0870*/  UMOV UR5, 0x400 ;  /* 0x0000040000057882 */ /* 0x000fe20000000000 */
[----:B------:R-:W-:Y:S02]  /*0880*/  UIADD3 UR10, UPT, UPT, -UR11, URZ, URZ ;  /* 0x000000ff0b0a7290 */ /* 0x000fe4000fffe1ff */
[----:B--2---:R-:W-:Y:S01]  /*0890*/  USHF.R.U32.HI UR12, URZ, UR4, UR12 ;  /* 0x00000004ff0c7299 */ /* 0x004fe2000801160c */
[----:B------:R-:W2:Y:S01]  /*08a0*/  LDCU UR21, c[0x0][0x370] ;  /* 0x00006e00ff1577ac */ /* 0x000ea20008000800 */
[----:B---3--:R-:W-:-:S02]  /*08b0*/  UIADD3 UR14, UP0, UPT, UR6, 0x200, URZ ;  /* 0x00000200060e7890 */ /* 0x008fc4000ff1e0ff */
[----:B------:R-:W-:Y:S02]  /*08c0*/  UIADD3 UR4, UPT, UPT, -UR12, URZ, URZ ;  /* 0x000000ff0c047290 */ /* 0x000fe4000fffe1ff */
[----:B-1----:R-:W-:Y:S02]  /*08d0*/  ULEA UR13, UR13, UR5, 0x18 ;  /* 0x000000050d0d7291 */ /* 0x002fe4000f8ec0ff */
[----:B------:R-:W-:Y:S01]  /*08e0*/  UIADD3.X UR15, UPT, UPT, URZ, UR7, URZ, UP0, !UPT ;  /* 0x00000007ff0f7290 */ /* 0x000fe200087fe4ff */
[----:B------:R-:W1:Y:S01]  /*08f0*/  LDCU UR25, c[0x0][0x624] ;  /* 0x0000c480ff1977ac */ /* 0x000e620008000800 */
[----:B------:R-:W3:Y:S01]  /*0900*/  LDCU UR27, c[0x0][0x610] ;  /* 0x0000c200ff1b77ac */ /* 0x000ee20008000800 */
[----:B------:R-:W1:Y:S01]  /*0910*/  LDCU UR26, c[0x0][0x60c] ;  /* 0x0000c180ff1a77ac */ /* 0x000e620008000800 */
[----:B------:R-:W1:Y:S01]  /*0920*/  LDCU.64 UR16, c[0x0][0x618] ;  /* 0x0000c300ff1077ac */ /* 0x000e620008000a00 */
[----:B----4-:R-:W-:Y:S02]  /*0930*/  UIMAD UR10, UR10, UR8, UR70 ;  /* 0x000000080a0a72a4 */ /* 0x010fe4000f8e0246 */
[----:B------:R-:W-:-:S02]  /*0940*/  UIADD3 UR20, UPT, UPT, UR13, 0x800, URZ ;  /* 0x000008000d147890 */ /* 0x000fc4000fffe0ff */
[----:B------:R-:W-:Y:S02]  /*0950*/  UIADD3 UR19, UPT, UPT, UR13, 0x2800, URZ ;  /* 0x000028000d137890 */ /* 0x000fe4000fffe0ff */
[----:B------:R-:W-:Y:S02]  /*0960*/  UIADD3 UR18, UPT, UPT, UR13, 0x4800, URZ ;  /* 0x000048000d127890 */ /* 0x000fe4000fffe0ff */
[----:B-----5:R-:W-:Y:S01]  /*0970*/  UIMAD UR11, UR4, UR9, UR11 ;  /* 0x00000009040b72a4 */ /* 0x020fe2000f8e020b */
[----:B------:R-:W-:Y:S01]  /*0980*/  UMOV UR7, UR70 ;  /* 0x0000004600077c82 */ /* 0x000fe20008000000 */
[----:B------:R-:W-:Y:S01]  /*0990*/  UMOV UR24, URZ ;  /* 0x000000ff00187c82 */ /* 0x000fe20008000000 */
[----:B------:R-:W-:Y:S01]  /*09a0*/  UMOV UR23, 0x20 ;  /* 0x0000002000177882 */ /* 0x000fe20000000000 */
[----:B--2---:R-:W-:-:S08]  /*09b0*/  UMOV UR22, 0x40 ;  /* 0x0000004000167882 */ /* 0x004fd00000000000 */
.L_x_7:
[----:B------:R-:W-:Y:S01]  /*09c0*/  SHF.L.U32 R6, R4, 0x1f, RZ ;  /* 0x0000001f04067819 */ /* 0x000fe200000006ff */
[----:B------:R-:W-:Y:S02]  /*09d0*/  UIADD3 UR7, UPT, UPT, UR21, UR7, URZ ;  /* 0x0000000715077290 */ /* 0x000fe4000fffe0ff */
[----:B------:R-:W-:Y:S01]  /*09e0*/  USHF.L.U32 UR10, UR10, 0x7, URZ ;  /* 0x000000070a0a7899 */ /* 0x000fe200080006ff */
[----:B--2---:R-:W2:Y:S01]  /*09f0*/  SYNCS.PHASECHK.TRANS64.TRYWAIT P0, [UR13+0xc0], R6 ;  /* 0x0000c006ff0075a7 */ /* 0x004ea2000800110d */
[----:B---3--:R-:W-:Y:S01]  /*0a00*/  UIMAD.WIDE.U32 UR4, UR7, UR27, URZ ;  /* 0x0000001b070472a5 */ /* 0x008fe2000f8e00ff */
[----:B--2---:R-:W-:Y:S11]  /*0a10*/  @!P0 BRA `(.L_x_6) ;  /* 0x0000009000388947 */ /* 0x004ff60003800000 */
.L_x_62:
[----:B------:R-:W3:Y:S01]  /*0a20*/  LDCU.U8 UR6, c[0x0][0x614] ;  /* 0x0000c280ff0677ac */ /* 0x000ee20008000000 */
[----:B------:R-:W-:Y:S01]  /*0a30*/  LOP3.LUT R4, R4, 0x1, RZ, 0x3c, !PT ;  /* 0x0000000104047812 */ /* 0x000fe200078e3cff */
[----:B------:R-:W-:Y:S01]  /*0a40*/  UMOV UR4, UR5 ;  /* 0x0000000500047c82 */ /* 0x000fe20008000000 */
[----:B------:R-:W-:Y:S01]  /*0a50*/  UMOV UR8, UR20 ;  /* 0x0000001400087c82 */ /* 0x000fe20008000000 */
[----:B------:R-:W-:Y:S01]  /*0a60*/  UIADD3 UR5, UPT, UPT, UR7, -UR4, URZ ;  /* 0x8000000407057290 */ /* 0x000fe2000fffe0ff */
[----:B------:R-:W-:Y:S01]  /*0a70*/  UMOV UR9, UR24 ;  /* 0x0000001800097c82 */ /* 0x000fe20008000000 */
[----:B------:R-:W4:Y:S01]  /*0a80*/  LDCU.U8 UR28, c[0x0][0x620] ;  /* 0x0000c400ff1c77ac */ /* 0x000f220008000000 */
[----:B------:R5:W-:Y:S01]  /*0a90*/  UTMASTG.4D [UR8], [UR14], desc[URZ] ;  /* 0x0000ff080e0073b5 */ /* 0x000be20008019000 */
[----:B-1----:R-:W-:Y:S02]  /*0aa0*/  UISETP.GE.AND UP0, UPT, UR7, UR25, UPT ;  /* 0x000000190700728c */ /* 0x002fe4000bf06270 */
[----:B---3--:R-:W-:Y:S01]  /*0ab0*/  USHF.R.U32.HI UR5, URZ, UR6, UR5 ;  /* 0x00000006ff057299 */ /* 0x008fe20008011605 */
[----:B------:R-:W1:Y:S03]  /*0ac0*/  LDCU.U8 UR6, c[0x0][0x615] ;  /* 0x0000c2a0ff0677ac */ /* 0x000e660008000000 */
[----:B------:R-:W-:-:S04]  /*0ad0*/  UIADD3 UR4, UPT, UPT, UR4, UR5, URZ ;  /* 0x0000000504047290 */ /* 0x000fc8000fffe0ff */
[----:B-1----:R-:W-:-:S04]  /*0ae0*/  USHF.R.U32.HI UR6, URZ, UR6, UR4 ;  /* 0x00000006ff067299 */ /* 0x002fc80008011604 */
[----:B------:R-:W-:Y:S01]  /*0af0*/  UIMAD.WIDE.U32 UR4, UR6, UR17, URZ ;  /* 0x00000011060472a5 */ /* 0x000fe2000f8e00ff */
[----:B-----5:R-:W-:Y:S01]  /*0b00*/  UMOV UR8, UR19 ;  /* 0x0000001300087c82 */ /* 0x020fe20008000000 */
[----:B------:R-:W-:Y:S02]  /*0b10*/  UMOV UR9, UR23 ;  /* 0x0000001700097c82 */ /* 0x000fe40008000000 */
[----:B------:R1:W-:Y:S03]  /*0b20*/  UTMASTG.4D [UR8], [UR14], desc[URZ] ;  /* 0x0000ff080e0073b5 */ /* 0x0003e60008019000 */
[----:B------:R-:W-:Y:S01]  /*0b30*/  UMOV UR4, UR5 ;  /* 0x0000000500047c82 */ /* 0x000fe20008000000 */
[----:B-1----:R-:W-:Y:S01]  /*0b40*/  UMOV UR8, UR18 ;  /* 0x0000001200087c82 */ /* 0x002fe20008000000 */
[----:B------:R-:W-:Y:S02]  /*0b50*/  UMOV UR9, UR22 ;  /* 0x0000001600097c82 */ /* 0x000fe40008000000 */
[----:B------:R1:W-:Y:S01]  /*0b60*/  UTMASTG.4D [UR8], [UR14], desc[URZ] ;  /* 0x0000ff080e0073b5 */ /* 0x0003e20008019000 */
[----:B------:R0:W-:Y:S01]  /*0b70*/  UTMACMDFLUSH ;  /* 0x00000000000079b7 */ /* 0x0001e20000000000 */
[----:B------:R-:W-:-:S04]  /*0b80*/  DEPBAR.LE SB0, 0x0 ;  /* 0x000080000000791a */ /* 0x000fc80000000000 */
[----:B-1----:R-:W-:Y:S01]  /*0b90*/  UIADD3 UR12, UPT, UPT, UR6, -UR4, URZ ;  /* 0x80000004060c7290 */ /* 0x002fe2000fffe0ff */
[----:B------:R5:W-:Y:S03]  /*0ba0*/  SYNCS.ARRIVE.TRANS64.ART0 RZ, [UR13+0xc8], R3 ;  /* 0x0000c803ffff79a7 */ /* 0x000be6000850000d */
[----:B----4-:R-:W-:Y:S01]  /*0bb0*/  USHF.R.U32.HI UR12, URZ, UR28, UR12 ;  /* 0x0000001cff0c7299 */ /* 0x010fe2000801160c */
[----:B------:R-:W1:Y:S03]  /*0bc0*/  LDCU.U8 UR28, c[0x0][0x621] ;  /* 0x0000c420ff1c77ac */ /* 0x000e660008000000 */
[----:B------:R-:W-:Y:S02]  /*0bd0*/  UIADD3 UR12, UPT, UPT, UR4, UR12, URZ ;  /* 0x0000000c040c7290 */ /* 0x000fe4000fffe0ff */
[----:B------:R-:W-:-:S04]  /*0be0*/  UIADD3 UR4, UPT, UPT, -UR6, URZ, URZ ;  /* 0x000000ff06047290 */ /* 0x000fc8000fffe1ff */
[----:B------:R-:W-:Y:S02]  /*0bf0*/  UIMAD UR10, UR26, UR4, UR7 ;  /* 0x000000041a0a72a4 */ /* 0x000fe4000f8e0207 */
[----:B-1----:R-:W-:-:S04]  /*0c00*/  USHF.R.U32.HI UR12, URZ, UR28, UR12 ;  /* 0x0000001cff0c7299 */ /* 0x002fc8000801160c */
[----:B------:R-:W-:-:S04]  /*0c10*/  UIADD3 UR11, UPT, UPT, -UR12, URZ, URZ ;  /* 0x000000ff0c0b7290 */ /* 0x000fc8000fffe1ff */
[----:B------:R-:W-:Y:S01]  /*0c20*/  UIMAD UR11, UR16, UR11, UR6 ;  /* 0x0000000b100b72a4 */ /* 0x000fe2000f8e0206 */
[----:B-----5:R-:W-:Y:S11]  /*0c30*/  BRA.U !UP0, `(.L_x_7) ;  /* 0xfffffffd08607547 */ /* 0x020ff6000b83ffff */
[----:B------:R-:W-:Y:S05]  /*0c40*/  BRA `(.L_x_5) ;  /* 0x0000002c00dc7947 */ /* 0x000fea0003800000 */
.L_x_123:
[----:B------:R-:W-:-:S08]  /*0c50*/  NOP ;  /* 0x0000000000007918 */ /* 0x000fd00000000000 */
[----:B------:R-:W1:-:S00]  /*0c60*/  USETMAXREG.DEALLOC.CTAPOOL 0x30 ;  /* 0x00000030000079c8 */ /* 0x000e4000080e0500 */
[----:B------:R-:W2:Y:S01]  /*0c70*/  S2UR UR10, SR_CgaCtaId ;  /* 0x00000000000a79c3 */ /* 0x000ea20000008800 */
[----:B------:R-:W-:Y:S01]  /*0c80*/  NOP ;  /* 0x0000000000007918 */ /* 0x000fe20000000000 */
[----:B------:R-:W-:Y:S02]  /*0c90*/  UMOV UR4, 0x40 ;  /* 0x0000004000047882 */ /* 0x000fe40000000000 */
[----:B--2---:R-:W-:-:S09]  /*0ca0*/  ULEA UR4, UR10, UR4, 0x18 ;  /* 0x000000040a047291 */ /* 0x004fd2000f8ec0ff */
[----:B-1----:R-:W1:Y:S01]  /*0cb0*/  LDS.U8 R2, [UR4] ;  /* 0x00000004ff027984 */ /* 0x002e620008000000 */
[----:B------:R-:W-:Y:S02]  /*0cc0*/  UMOV UR4, 0x400 ;  /* 0x0000040000047882 */ /* 0x000fe40000000000 */
[----:B------:R-:W-:Y:S01]  /*0cd0*/  ULEA UR8, UR10, UR4, 0x18 ;  /* 0x000000040a087291 */ /* 0x000fe2000f8ec0ff */
[----:B-1----:R-:W-:-:S13]  /*0ce0*/  ISETP.NE.AND P0, PT, R2, RZ, PT ;  /* 0x000000ff0200720c */ /* 0x002fda0003f05270 */
[----:B------:R-:W-:Y:S05]  /*0cf0*/  @P0 BRA `(.L_x_8) ;  /* 0x00000000007c0947 */ /* 0x000fea0003800000 */
[----:B------:R-:W-:-:S13]  /*0d00*/  ELECT P0, URZ, PT ;  /* 0x0000000000ff782f */ /* 0x000fda0003800000 */
[----:B------:R-:W-:Y:S05]  /*0d10*/  @!P0 BRA `(.L_x_9) ;  /* 0x0000000000848947 */ /* 0x000fea0003800000 */
[----:B------:R-:W-:Y:S01]  /*0d20*/  UMOV UR4, 0x10 ;  /* 0x0000001000047882 */ /* 0x000fe20000000000 */
[----:B------:R-:W-:-:S04]  /*0d30*/  IMAD.MOV.U32 R3, RZ, RZ, 0xffff ;  /* 0x0000ffffff037424 */ /* 0x000fc800078e00ff */
[----:B------:R-:W-:Y:S04]  /*0d40*/  DEPBAR.LE SB1, 0x36 ;  /* 0x00009d800000791a */ /* 0x000fe80000000000 */
[----:B------:R-:W1:Y:S02]  /*0d50*/  UTCATOMSWS.FIND_AND_SET.ALIGN UP0, UR4, UR4 ;  /* 0x00000004000475e3 */ /* 0x000e640008000800 */
[----:B-1----:R-:W-:Y:S01]  /*0d60*/  PLOP3.LUT P0, PT, PT, PT, UP0, 0x80, 0x8 ;  /* 0x000000000008781c */ /* 0x002fe20003f0f008 */
[----:B------:R-:W-:-:S03]  /*0d70*/  IMAD.U32 R4, RZ, RZ, UR4 ;  /* 0x00000004ff047e24 */ /* 0x000fc6000f8e00ff */
[----:B------:R-:W-:-:S04]  /*0d80*/  SEL R2, RZ, 0xffffffff, !P0 ;  /* 0xffffffffff027807 */ /* 0x000fc80004000000 */
[----:B------:R-:W-:Y:S01]  /*0d90*/  ISETP.NE.AND P0, PT, R2, RZ, PT ;  /* 0x000000ff0200720c */ /* 0x000fe20003f05270 */
[----:B------:R-:W-:-:S12]  /*0da0*/  IMAD.MOV.U32 R2, RZ, RZ, 0x1 ;  /* 0x00000001ff027424 */ /* 0x000fd800078e00ff */
[----:B------:R-:W-:Y:S05]  /*0db0*/  @P0 BRA `(.L_x_10) ;  /* 0x0000000000240947 */ /* 0x000fea0003800000 */
.L_x_11:
[----:B------:R-:W-:Y:S05]  /*0dc0*/  NANOSLEEP 0x64 ;  /* 0x000000640000795d */ /* 0x000fea0003800000 */
[----:B------:R-:W-:-:S05]  /*0dd0*/  UMOV UR4, 0x10 ;  /* 0x0000001000047882 */ /* 0x000fca0000000000 */
[----:B------:R-:W-:Y:S04]  /*0de0*/  DEPBAR.LE SB1, 0x36 ;  /* 0x00009d800000791a */ /* 0x000fe80000000000 */
[----:B------:R-:W1:Y:S02]  /*0df0*/  UTCATOMSWS.FIND_AND_SET.ALIGN UP0, UR4, UR4 ;  /* 0x00000004000475e3 */ /* 0x000e640008000800 */
[----:B-1----:R-:W-:-:S04]  /*0e00*/  PLOP3.LUT P0, PT, PT, PT, UP0, 0x80, 0x8 ;  /* 0x000000000008781c */ /* 0x002fc80003f0f008 */
[----:B------:R-:W-:-:S04]  /*0e10*/  SEL R4, RZ, 0xffffffff, !P0 ;  /* 0xffffffffff047807 */ /* 0x000fc80004000000 */
[----:B------:R-:W-:Y:S01]  /*0e20*/  ISETP.NE.AND P0, PT, R4, RZ, PT ;  /* 0x000000ff0400720c */ /* 0x000fe20003f05270 */
[----:B------:R-:W-:-:S12]  /*0e30*/  IMAD.U32 R4, RZ, RZ, UR4 ;  /* 0x00000004ff047e24 */ /* 0x000fd8000f8e00ff */
[----:B------:R-:W-:Y:S05]  /*0e40*/  @!P0 BRA `(.L_x_11) ;  /* 0xfffffffc00dc8947 */ /* 0x000fea000383ffff */
.L_x_10:
[C---:B------:R-:W-:Y:S01]  /*0e50*/  VIADD R5, R4.reuse, 0x10 ;  /* 0x0000001004057836 */ /* 0x040fe20000000000 */
[----:B------:R-:W-:Y:S01]  /*0e60*/  UMOV UR4, 0x50 ;  /* 0x0000005000047882 */ /* 0x000fe20000000000 */
[----:B------:R-:W-:Y:S01]  /*0e70*/  SHF.L.U32 R3, R3, R4, RZ ;  /* 0x0000000403037219 */ /* 0x000fe200000006ff */
[----:B------:R-:W-:Y:S01]  /*0e80*/  ULEA UR4, UR10, UR4, 0x18 ;  /* 0x000000040a047291 */ /* 0x000fe2000f8ec0ff */
[----:B------:R-:W-:Y:S01]  /*0e90*/  IMAD.SHL.U32 R4, R4, 0x20, RZ ;  /* 0x0000002004047824 */ /* 0x000fe200078e00ff */
[----:B------:R-:W-:-:S04]  /*0ea0*/  SHF.L.U32 R2, R2, R5, RZ ;  /* 0x0000000502027219 */ /* 0x000fc800000006ff */
[----:B------:R-:W-:-:S05]  /*0eb0*/  LOP3.LUT R2, R2, R3, RZ, 0xfc, !PT ;  /* 0x0000000302027212 */ /* 0x000fca00078efcff */
[----:B------:R1:W-:Y:S04]  /*0ec0*/  ATOMS.OR RZ, [UR4], R2 ;  /* 0x00000002ffff798c */ /* 0x0003e8000b000004 */
[----:B------:R1:W-:Y:S01]  /*0ed0*/  STS [UR8+0xf8], R4 ;  /* 0x0000f804ff007988 */ /* 0x0003e20008000808 */
[----:B------:R-:W-:Y:S05]  /*0ee0*/  BRA `(.L_x_9) ;  /* 0x0000000000107947 */ /* 0x000fea0003800000 */
.L_x_8:
[----:B------:R-:W-:-:S05]  /*0ef0*/  MOV R2, 0xffffffff ;  /* 0xffffffff00027802 */ /* 0x000fca0000000f00 */
[----:B------:R1:W-:Y:S02]  /*0f00*/  STS [UR8+0xf8], R2 ;  /* 0x0000f802ff007988 */ /* 0x0003e40008000808 */
[----:B-1----:R-:W-:Y:S02]  /*0f10*/  MOV R2, 0xf30 ;  /* 0x00000f3000027802 */ /* 0x002fe40000000f00 */
[----:B------:R-:W-:Y:S05]  /*0f20*/  CALL.REL.NOINC `($__internal_1_$__cuda_sm10x_tcgen05_guardrail_trap_phase_invalid_during_alloc) ;  /* 0x0000009400cc7944 */ /* 0x000fea0003c00000 */
.L_x_9:
[----:B------:R-:W-:Y:S05]  /*0f30*/  WARPSYNC.ALL ;  /* 0x0000000000007948 */ /* 0x000fea0003800000 */
[----:B------:R-:W-:Y:S01]  /*0f40*/  NOP ;  /* 0x0000000000007918 */ /* 0x000fe20000000000 */
[----:B------:R-:W2:Y:S01]  /*0f50*/  S2UR UR4, SR_CgaCtaId ;  /* 0x00000000000479c3 */ /* 0x000ea20000008800 */
[----:B------:R-:W-:-:S07]  /*0f60*/  UMOV UR5, 0x400 ;  /* 0x0000040000057882 */ /* 0x000fce0000000000 */
[----:B------:R-:W-:Y:S06]  /*0f70*/  BAR.SYNC.DEFER_BLOCKING 0x2, 0x120 ;  /* 0x0084800000007b1d */ /* 0x000fec0000010000 */
[----:B------:R-:W3:Y:S01]  /*0f80*/  LDCU UR9, c[0x0][0x38c] ;  /* 0x00007180ff0977ac */ /* 0x000ee20008000800 */
[----:B------:R-:W4:Y:S01]  /*0f90*/  LDCU UR11, c[0x0][0x624] ;  /* 0x0000c480ff0b77ac */ /* 0x000f220008000800 */
[----:B--2---:R-:W-:Y:S02]  /*0fa0*/  ULEA UR4, UR4, UR5, 0x18 ;  /* 0x0000000504047291 */ /* 0x004fe4000f8ec0ff */
[----:B---3--:R-:W-:-:S02]  /*0fb0*/  UIADD3 UR7, UPT, UPT, UR9, -0x1, URZ ;  /* 0xffffffff09077890 */ /* 0x008fc4000fffe0ff */
[----:B------:R-:W-:Y:S02]  /*0fc0*/  UIADD3 UR5, UPT, UPT, UR4, 0x6800, URZ ;  /* 0x0000680004057890 */ /* 0x000fe4000fffe0ff */
[----:B------:R-:W-:Y:S02]  /*0fd0*/  UISETP.GT.AND UP0, UPT, UR9, URZ, UPT ;  /* 0x000000ff0900728c */ /* 0x000fe4000bf04270 */
[----:B------:R-:W-:Y:S01]  /*0fe0*/  USHF.R.U32.HI UR5, URZ, 0x4, UR5 ;  /* 0x00000004ff057899 */ /* 0x000fe20008011605 */
[----:B------:R-:W-:Y:S01]  /*0ff0*/  LDS R14, [UR4+0xf8] ;  /* 0x0000f804ff0e7984 */ /* 0x000fe20008000800 */
[----:B------:R-:W-:Y:S02]  /*1000*/  USHF.R.S32.HI UR6, URZ, 0x1f, UR7 ;  /* 0x0000001fff067899 */ /* 0x000fe40008011407 */
[----:B------:R-:W-:Y:S02]  /*1010*/  ULOP3.LUT UR5, UR5, 0x3fc0, URZ, 0xc0, !UPT ;  /* 0x00003fc005057892 */ /* 0x000fe4000f8ec0ff */
[----:B------:R-:W-:-:S02]  /*1020*/  ULEA.HI UR6, UR6, UR7, URZ, 0x7 ;  /* 0x0000000706067291 */ /* 0x000fc4000f8f38ff */
[----:B------:R-:W-:Y:S02]  /*1030*/  ULOP3.LUT UR5, UR5, 0x10000, URZ, 0xfc, !UPT ;  /* 0x0001000005057892 */ /* 0x000fe4000f8efcff */
[----:B------:R-:W-:-:S04]  /*1040*/  USHF.R.S32.HI UR23, URZ, 0x7, UR6 ;  /* 0x00000007ff177899 */ /* 0x000fc80008011406 */
[----:B-1----:R-:W-:Y:S01]  /*1050*/  MOV R2, UR5 ;  /* 0x0000000500027c02 */ /* 0x002fe20008000f00 */
[----:B------:R-:W-:-:S04]  /*1060*/  UIADD3 UR5, UPT, UPT, -UR9, URZ, URZ ;  /* 0x000000ff09057290 */ /* 0x000fc8000fffe1ff */
[----:B------:R-:W-:Y:S01]  /*1070*/  USHF.R.S32.HI UR5, URZ, 0x1f, UR5 ;  /* 0x0000001fff057899 */ /* 0x000fe20008011405 */
[----:B------:R-:W1:Y:S03]  /*1080*/  SHFL.IDX PT, R2, R2, RZ, 0x1f ;  /* 0x00001fff02027589 */ /* 0x000e6600000e0000 */
[----:B------:R-:W-:-:S04]  /*1090*/  ULEA.HI UR5, UR5, -UR9, URZ, 0x7 ;  /* 0x8000000905057291 */ /* 0x000fc8000f8f38ff */
[----:B------:R-:W-:-:S04]  /*10a0*/  USHF.R.S32.HI UR5, URZ, 0x7, UR5 ;  /* 0x00000007ff057899 */ /* 0x000fc80008011405 */
[----:B------:R-:W-:Y:S02]  /*10b0*/  @!UP0 ULOP3.LUT UR23, URZ, UR5, URZ, 0x33, !UPT ;  /* 0x00000005ff178292 */ /* 0x000fe4000f8e33ff */
[----:B----4-:R-:W-:Y:S01]  /*10c0*/  UISETP.GE.AND UP0, UPT, UR70, UR11, UPT ;  /* 0x0000000b4600728c */ /* 0x010fe2000bf06270 */
[----:B-1----:R-:W-:-:S08]  /*10d0*/  R2UR UR34, R2 ;  /* 0x00000000022272ca */ /* 0x002fd000000e0000 */
[----:B------:R-:W-:Y:S07]  /*10e0*/  BRA.U UP0, `(.L_x_12) ;  /* 0x0000001100ac7547 */ /* 0x000fee000b800000 */
[----:B------:R-:W-:Y:S01]  /*10f0*/  HFMA2 R11, -RZ, RZ, 0, 0 ;  /* 0x00000000ff0b7431 */ /* 0x000fe200000001ff */
[----:B------:R-:W-:Y:S01]  /*1100*/  CS2R R12, SRZ ;  /* 0x00000000000c7805 */ /* 0x000fe2000001ff00 */
[----:B------:R-:W-:Y:S02]  /*1110*/  UIADD3 UR32, UPT, UPT, UR34, 0x2, URZ ;  /* 0x0000000222207890 */ /* 0x000fe4000fffe0ff */
[----:B------:R-:W-:Y:S02]  /*1120*/  UIADD3 UR30, UPT, UPT, UR34, 0x200, URZ ;  /* 0x00000200221e7890 */ /* 0x000fe4000fffe0ff */
[----:B------:R-:W-:Y:S02]  /*1130*/  UIADD3 UR28, UPT, UPT, UR34, 0x202, URZ ;  /* 0x00000202221c7890 */ /* 0x000fe4000fffe0ff */
[----:B------:R-:W-:Y:S02]  /*1140*/  UIADD3 UR26, UPT, UPT, UR34, 0x400, URZ ;  /* 0x00000400221a7890 */ /* 0x000fe4000fffe0ff */
[----:B------:R-:W-:Y:S01]  /*1150*/  UIADD3 UR24, UPT, UPT, UR34, 0x402, URZ ;  /* 0x0000040222187890 */ /* 0x000fe2000fffe0ff */
[----:B------:R-:W1:Y:S01]  /*1160*/  LDCU UR67, c[0x0][0x370] ;  /* 0x00006e00ff4377ac */ /* 0x000e620008000800 */
[----:B------:R-:W-:Y:S01]  /*1170*/  UMOV UR37, UR70 ;  /* 0x0000004600257c82 */ /* 0x000fe20008000000 */
[----:B------:R-:W-:Y:S01]  /*1180*/  UMOV UR5, URZ ;  /* 0x000000ff00057c82 */ /* 0x000fe20008000000 */
[----:B------:R-:W-:Y:S01]  /*1190*/  UIADD3 UR69, UPT, UPT, UR4, 0x80, URZ ;  /* 0x0000008004457890 */ /* 0x000fe2000fffe0ff */
[----:B------:R-:W-:Y:S01]  /*11a0*/  UMOV UR64, 0x0 ;  /* 0x0000000000407882 */ /* 0x000fe20000000000 */
        /* <DEDUP_REMOVED lines=27> */
[----:B------:R-:W-:-:S02]  /*1360*/  UIADD3 UR36, UPT, UPT, UR4, 0x80, URZ ;  /* 0x0000008004247890 */ /* 0x000fc4000fffe0ff */
[----:B------:R-:W-:Y:S01]  /*1370*/  UIADD3 UR68, UPT, UPT, UR4, 0x8, URZ ;  /* 0x0000000804447890 */ /* 0x000fe2000fffe0ff */
[----:B------:R-:W-:Y:S01]  /*1380*/  UMOV UR35, 0x80004020 ;  /* 0x8000402000237882 */ /* 0x000fe20000000000 */
        /* <DEDUP_REMOVED lines=11> */
[----:B-1----:R-:W-:-:S05]  /*1440*/  UMOV UR73, 0x8190490 ;  /* 0x0819049000497882 */ /* 0x002fca0000000000 */
.L_x_24:
[----:B---3--:R-:W-:-:S04]  /*1450*/  SHF.L.U32 R4, R12, 0x1f, RZ ;  /* 0x0000001f0c047819 */ /* 0x008fc800000006ff */
[----:B-1----:R-:W1:Y:S02]  /*1460*/  SYNCS.PHASECHK.TRANS64.TRYWAIT P0, [UR4], R4 ;  /* 0x00000004ff0075a7 */ /* 0x002e640008001104 */
[----:B-1--4-:R-:W-:Y:S05]  /*1470*/  @!P0 BRA `(.L_x_13) ;  /* 0x0000008400bc8947 */ /* 0x012fea0003800000 */
.L_x_64:
[----:B------:R-:W-:Y:S01]  /*1480*/  ULEA UR14, UR5, UR4, 0x3 ;  /* 0x00000004050e7291 */ /* 0x000fe2000f8e18ff */
[----:B------:R-:W-:-:S08]  /*1490*/  SHF.L.U32 R4, R11, 0x1f, RZ ;  /* 0x0000001f0b047819 */ /* 0x000fd000000006ff */
[----:B------:R-:W2:Y:S02]  /*14a0*/  SYNCS.PHASECHK.TRANS64.TRYWAIT P0, [UR14+0x10], R4 ;  /* 0x00001004ff0075a7 */ /* 0x000ea4000800110e */
[----:B--2---:R-:W-:Y:S05]  /*14b0*/  @!P0 BRA `(.L_x_14) ;  /* 0x0000008400c88947 */ /* 0x004fea0003800000 */
.L_x_66:
[----:B------:R-:W-:Y:S01]  /*14c0*/  UIMAD UR12, UR5, 0x6000, UR4 ;  /* 0x00006000050c78a4 */ /* 0x000fe2000f8e0204 */
[----:B-1----:R-:W-:Y:S01]  /*14d0*/  IMAD.MOV.U32 R2, RZ, RZ, RZ ;  /* 0x000000ffff027224 */ /* 0x002fe200078e00ff */
[----:B------:R-:W-:Y:S01]  /*14e0*/  UMOV UR16, 0x0 ;  /* 0x0000000000107882 */ /* 0x000fe20000000000 */
[----:B------:R-:W-:Y:S01]  /*14f0*/  UMOV UR17, 0x8200490 ;  /* 0x0820049000117882 */ /* 0x000fe20000000000 */
[----:B------:R-:W-:Y:S02]  /*1500*/  UIADD3 UR12, UPT, UPT, UR12, 0xc800, URZ ;  /* 0x0000c8000c0c7890 */ /* 0x000fe4000fffe0ff */
[C---:B------:R-:W-:Y:S01]  /*1510*/  R2UR UR10, R2.reuse ;  /* 0x00000000020a72ca */ /* 0x040fe200000e0000 */
[----:B------:R-:W-:Y:S01]  /*1520*/  UMOV UR13, 0x80004020 ;  /* 0x80004020000d7882 */ /* 0x000fe20000000000 */
[----:B------:R-:W-:Y:S01]  /*1530*/  USHF.R.U32.HI UR12, URZ, 0x4, UR12 ;  /* 0x00000004ff0c7899 */ /* 0x000fe2000801160c */
[----:B------:R-:W-:Y:S01]  /*1540*/  R2UR UR15, R2 ;  /* 0x00000000020f72ca */ /* 0x000fe200000e0000 */
[----:B------:R-:W-:Y:S01]  /*1550*/  UMOV UR18, 0x0 ;  /* 0x0000000000127882 */ /* 0x000fe20000000000 */
[----:B------:R-:W-:Y:S01]  /*1560*/  UMOV UR19, 0x8200490 ;  /* 0x0820049000137882 */ /* 0x000fe20000000000 */
[----:B------:R-:W-:Y:S01]  /*1570*/  ULOP3.LUT UR12, UR12, 0x3fc0, URZ, 0xc0, !UPT ;  /* 0x00003fc00c0c7892 */ /* 0x000fe2000f8ec0ff */
[----:B------:R-:W-:Y:S01]  /*1580*/  UMOV UR7, 0x80004020 ;  /* 0x8000402000077882 */ /* 0x000fe20000000000 */
[----:B------:R-:W-:-:S02]  /*1590*/  UMOV UR9, 0x80004020 ;  /* 0x8000402000097882 */ /* 0x000fc40000000000 */
[----:B------:R-:W-:Y:S02]  /*15a0*/  ULOP3.LUT UR12, UR12, 0x10000, URZ, 0xfc, !UPT ;  /* 0x000100000c0c7892 */ /* 0x000fe4000f8efcff */
[----:B------:R-:W-:Y:S02]  /*15b0*/  UIADD3 UR14, UPT, UPT, UR14, 0x48, URZ ;  /* 0x000000480e0e7890 */ /* 0x000fe4000fffe0ff */
[----:B------:R-:W-:Y:S02]  /*15c0*/  UIADD3 UR6, UPT, UPT, UR12, 0x2, URZ ;  /* 0x000000020c067890 */ /* 0x000fe4000fffe0ff */
[----:B------:R-:W-:Y:S02]  /*15d0*/  UIADD3 UR8, UPT, UPT, UR12, 0x200, URZ ;  /* 0x000002000c087890 */ /* 0x000fe4000fffe0ff */
[----:B------:R-:W-:Y:S01]  /*15e0*/  UIADD3 UR5, UPT, UPT, UR5, 0x1, URZ ;  /* 0x0000000105057890 */ /* 0x000fe2000fffe0ff */
[----:B------:R1:W-:Y:S01]  /*15f0*/  UTCHMMA gdesc[UR34], gdesc[UR12], tmem[UR10], tmem[UR16], idesc[UR17], !UPT ;  /* 0x00ff100c220075ea */ /* 0x0003e2000f80000a */
[----:B------:R-:W-:-:S02]  /*1600*/  UMOV UR11, 0x80004020 ;  /* 0x80004020000b7882 */ /* 0x000fc40000000000 */
[----:B------:R-:W-:Y:S01]  /*1610*/  UISETP.NE.AND UP0, UPT, UR5, 0x7, UPT ;  /* 0x000000070500788c */ /* 0x000fe2000bf05270 */
[C---:B-1----:R-:W-:Y:S01]  /*1620*/  R2UR UR17, R2.reuse ;  /* 0x00000000021172ca */ /* 0x042fe200000e0000 */
[----:B------:R-:W-:Y:S01]  /*1630*/  UIADD3 UR10, UPT, UPT, UR12, 0x202, URZ ;  /* 0x000002020c0a7890 */ /* 0x000fe2000fffe0ff */
[C---:B------:R-:W-:Y:S02]  /*1640*/  R2UR UR16, R2.reuse ;  /* 0x00000000021072ca */ /* 0x040fe400000e0000 */
[----:B------:R-:W-:-:S09]  /*1650*/  R2UR UR13, R2 ;  /* 0x00000000020d72ca */ /* 0x000fd200000e0000 */
[----:B------:R1:W-:Y:S02]  /*1660*/  UTCHMMA gdesc[UR32], gdesc[UR6], tmem[UR17], tmem[UR18], idesc[UR19], UPT ;  /* 0x00ff1206200075ea */ /* 0x0003e4000b800011 */
[----:B------:R2:W-:Y:S01]  /*1670*/  UTCHMMA gdesc[UR30], gdesc[UR8], tmem[UR16], tmem[UR18], idesc[UR19], UPT ;  /* 0x00ff12081e0075ea */ /* 0x0005e2000b800010 */
[----:B------:R-:W-:Y:S01]  /*1680*/  UTCHMMA gdesc[UR28], gdesc[UR10], tmem[UR15], tmem[UR18], idesc[UR19], UPT ;  /* 0x00ff120a1c0075ea */ /* 0x000fe2000b80000f */
[----:B-1----:R-:W-:Y:S02]  /*1690*/  UIADD3 UR6, UPT, UPT, UR12, 0x400, URZ ;  /* 0x000004000c067890 */ /* 0x002fe4000fffe0ff */
[----:B--2---:R-:W-:Y:S01]  /*16a0*/  UIADD3 UR8, UPT, UPT, UR12, 0x402, URZ ;  /* 0x000004020c087890 */ /* 0x004fe2000fffe0ff */
[----:B------:R-:W-:-:S06]  /*16b0*/  R2UR UR12, R2 ;  /* 0x00000000020c72ca */ /* 0x000fcc00000e0000 */
[----:B------:R1:W-:Y:S07]  /*16c0*/  UTCHMMA gdesc[UR26], gdesc[UR6], tmem[UR13], tmem[UR18], idesc[UR19], UPT ;  /* 0x00ff12061a0075ea */ /* 0x0003ee000b80000d */
[----:B------:R2:W-:Y:S01]  /*16d0*/  UTCHMMA gdesc[UR24], gdesc[UR8], tmem[UR12], tmem[UR18], idesc[UR19], UPT ;  /* 0x00ff1208180075ea */ /* 0x0005e2000b80000c */
[----:B------:R2:W-:Y:S01]  /*16e0*/  UTCBAR [UR69], URZ ;  /* 0x000000ff450073e9 */ /* 0x0005e200080000ff */
[----:B------:R2:W-:Y:S01]  /*16f0*/  UTCBAR [UR14], URZ ;  /* 0x000000ff0e0073e9 */ /* 0x0005e200080000ff */
[----:B-1----:R-:W-:-:S06]  /*1700*/  USEL UR6, URZ, 0x1, UP0 ;  /* 0x00000001ff067887 */ /* 0x002fcc0008000000 */
[----:B------:R-:W-:Y:S01]  /*1710*/  LOP3.LUT R11, R11, UR6, RZ, 0x3c, !PT ;  /* 0x000000060b0b7c12 */ /* 0x000fe2000f8e3cff */
[----:B------:R-:W-:Y:S02]  /*1720*/  USEL UR6, UR5, URZ, UP0 ;  /* 0x000000ff05067287 */ /* 0x000fe40008000000 */
[----:B------:R-:W-:Y:S01]  /*1730*/  UISETP.GE.AND UP0, UPT, UR23, 0x1, UPT ;  /* 0x000000011700788c */ /* 0x000fe2000bf06270 */
[----:B------:R-:W-:-:S08]  /*1740*/  UMOV UR5, URZ ;  /* 0x000000ff00057c82 */ /* 0x000fd00008000000 */
[----:B------:R-:W-:Y:S05]  /*1750*/  BRA.U !UP0, `(.L_x_15) ;  /* 0x0000000508d47547 */ /* 0x000fea000b800000 */
[----:B------:R-:W-:Y:S02]  /*1760*/  CS2R R6, SRZ ;  /* 0x0000000000067805 */ /* 0x000fe4000001ff00 */
[----:B------:R-:W-:Y:S02]  /*1770*/  CS2R R4, SRZ ;  /* 0x0000000000047805 */ /* 0x000fe4000001ff00 */
[----:B------:R-:W-:Y:S01]  /*1780*/  CS2R R2, SRZ ;  /* 0x0000000000027805 */ /* 0x000fe2000001ff00 */
[----:B------:R-:W-:Y:S01]  /*1790*/  UMOV UR5, URZ ;  /* 0x000000ff00057c82 */ /* 0x000fe20008000000 */
[----:B------:R-:W-:-:S05]  /*17a0*/  UMOV UR22, URZ ;  /* 0x000000ff00167c82 */ /* 0x000fca0008000000 */
.L_x_20:
[----:B--2--5:R-:W-:Y:S01]  /*17b0*/  ULEA UR18, UR6, UR4, 0x3 ;  /* 0x0000000406127291 */ /* 0x024fe2000f8e18ff */
[----:B------:R-:W-:Y:S01]  /*17c0*/  SHF.L.U32 R19, R11, 0x1f, RZ ;  /* 0x0000001f0b137819 */ /* 0x000fe200000006ff */
[----:B------:R-:W-:Y:S01]  /*17d0*/  UISETP.NE.U32.AND UP0, UPT, UR5, URZ, UPT ;  /* 0x000000ff0500728c */ /* 0x000fe2000bf05070 */
[----:B-1----:R-:W-:Y:S06]  /*17e0*/  SHF.L.U32 R17, R13, 0x1f, RZ ;  /* 0x0000001f0d117819 */ /* 0x002fec00000006ff */
[----:B------:R-:W1:Y:S02]  /*17f0*/  SYNCS.PHASECHK.TRANS64.TRYWAIT P0, [UR18+0x10], R19 ;  /* 0x00001013ff0075a7 */ /* 0x000e640008001112 */
[----:B-1----:R-:W-:Y:S05]  /*1800*/  @!P0 BRA `(.L_x_16) ;  /* 0x0000008400108947 */ /* 0x002fea0003800000 */
.L_x_68:
[----:B------:R-:W2:Y:S01]  /*1810*/  SYNCS.PHASECHK.TRANS64.TRYWAIT P0, [UR4+0x88], R17 ;  /* 0x00008811ff0075a7 */ /* 0x000ea20008001104 */
[----:B------:R-:W-:Y:S01]  /*1820*/  UIMAD UR5, UR6, 0x6000, UR4 ;  /* 0x00006000060578a4 */ /* 0x000fe2000f8e0204 */
[----:B------:R-:W-:Y:S03]  /*1830*/  HFMA2 R9, -RZ, RZ, 0, 3.814697265625e-06 ;  /* 0x00000040ff097431 */ /* 0x000fe600000001ff */
[----:B------:R-:W-:Y:S04]  /*1840*/  UIADD3 UR5, UPT, UPT, UR5, 0xc800, URZ ;  /* 0x0000c80005057890 */ /* 0x000fe8000fffe0ff */
[----:B------:R-:W-:Y:S04]  /*1850*/  USHF.R.U32.HI UR8, URZ, 0x4, UR5 ;  /* 0x00000004ff087899 */ /* 0x000fe80008011605 */
[----:B------:R-:W-:Y:S01]  /*1860*/  ULOP3.LUT UR8, UR8, 0x3fc0, URZ, 0xc0, !UPT ;  /* 0x00003fc008087892 */ /* 0x000fe2000f8ec0ff */
[----:B--2---:R-:W-:Y:S11]  /*1870*/  @!P0 BRA `(.L_x_17) ;  /* 0x0000008400108947 */ /* 0x004ff60003800000 */
.L_x_70:
[----:B------:R-:W-:Y:S01]  /*1880*/  R2UR UR7, R9 ;  /* 0x00000000090772ca */ /* 0x000fe200000e0000 */
[----:B-1----:R-:W-:Y:S01]  /*1890*/  IMAD.MOV.U32 R8, RZ, RZ, 0x100 ;  /* 0x00000100ff087424 */ /* 0x002fe200078e00ff */
[----:B------:R-:W-:Y:S01]  /*18a0*/  ULOP3.LUT UR8, UR8, 0x2000000, URZ, 0xfc, !UPT ;  /* 0x0200000008087892 */ /* 0x000fe2000f8efcff */
[----:B------:R-:W-:Y:S01]  /*18b0*/  IMAD.MOV.U32 R9, RZ, RZ, 0x48 ;  /* 0x00000048ff097424 */ /* 0x000fe200078e00ff */
[----:B------:R-:W-:Y:S01]  /*18c0*/  UMOV UR9, 0x80004020 ;  /* 0x8000402000097882 */ /* 0x000fe20000000000 */
[----:B------:R-:W-:Y:S01]  /*18d0*/  UMOV UR11, 0x80004020 ;  /* 0x80004020000b7882 */ /* 0x000fe20000000000 */
[C---:B------:R-:W-:Y:S01]  /*18e0*/  R2UR UR5, R8.reuse ;  /* 0x00000000080572ca */ /* 0x040fe200000e0000 */
[----:B------:R-:W-:Y:S01]  /*18f0*/  UIADD3 UR10, UPT, UPT, UR8, 0x40, URZ ;  /* 0x00000040080a7890 */ /* 0x000fe2000fffe0ff */
[----:B------:R-:W-:Y:S01]  /*1900*/  R2UR UR16, R9 ;  /* 0x00000000091072ca */ /* 0x000fe200000e0000 */
[----:B------:R-:W-:Y:S01]  /*1910*/  IMAD.MOV.U32 R9, RZ, RZ, 0x50 ;  /* 0x00000050ff097424 */ /* 0x000fe200078e00ff */
[C---:B------:R-:W-:Y:S01]  /*1920*/  R2UR UR17, R8.reuse ;  /* 0x00000000081172ca */ /* 0x040fe200000e0000 */
[----:B------:R-:W-:Y:S01]  /*1930*/  UIADD3 UR12, UPT, UPT, UR8, 0x80, URZ ;  /* 0x00000080080c7890 */ /* 0x000fe2000fffe0ff */
[----:B------:R-:W-:Y:S02]  /*1940*/  UMOV UR13, 0x80004020 ;  /* 0x80004020000d7882 */ /* 0x000fe40000000000 */
[----:B------:R-:W-:Y:S01]  /*1950*/  R2UR UR15, R9 ;  /* 0x00000000090f72ca */ /* 0x000fe200000e0000 */
[----:B------:R-:W-:Y:S04]  /*1960*/  IMAD.MOV.U32 R9, RZ, RZ, 0x58 ;  /* 0x00000058ff097424 */ /* 0x000fe800078e00ff */
[----:B------:R1:W-:Y:S01]  /*1970*/  UTCHMMA tmem[UR7], gdesc[UR8], tmem[UR5], tmem[UR64], idesc[UR65], UP0 ;  /* 0x00ff4008070079ea */ /* 0x0003e20008000005 */
[----:B------:R-:W-:Y:S01]  /*1980*/  R2UR UR14, R9 ;  /* 0x00000000090e72ca */ /* 0x000fe200000e0000 */
[----:B------:R-:W-:Y:S02]  /*1990*/  IMAD.MOV.U32 R9, RZ, RZ, 0x60 ;  /* 0x00000060ff097424 */ /* 0x000fe400078e00ff */
[----:B------:R3:W-:Y:S04]  /*19a0*/  UTCHMMA tmem[UR16], gdesc[UR10], tmem[UR17], tmem[UR62], idesc[UR63], UPT ;  /* 0x00ff3e0a100079ea */ /* 0x0007e8000b800011 */
[----:B------:R4:W-:Y:S01]  /*19b0*/  UTCHMMA tmem[UR15], gdesc[UR12], tmem[UR5], tmem[UR60], idesc[UR61], UPT ;  /* 0x00ff3c0c0f0079ea */ /* 0x0009e2000b800005 */
[----:B-1----:R-:W-:Y:S01]  /*19c0*/  R2UR UR7, R9 ;  /* 0x00000000090772ca */ /* 0x002fe200000e0000 */
[----:B------:R-:W-:Y:S01]  /*19d0*/  IMAD.MOV.U32 R9, RZ, RZ, 0x68 ;  /* 0x00000068ff097424 */ /* 0x000fe200078e00ff */
[C---:B---3--:R-:W-:Y:S01]  /*19e0*/  R2UR UR16, R8.reuse ;  /* 0x00000000081072ca */ /* 0x048fe200000e0000 */
[----:B------:R-:W-:Y:S01]  /*19f0*/  UIADD3 UR10, UPT, UPT, UR8, 0xc0, URZ ;  /* 0x000000c0080a7890 */ /* 0x000fe2000fffe0ff */
[C---:B----4-:R-:W-:Y:S01]  /*1a00*/  R2UR UR15, R8.reuse ;  /* 0x00000000080f72ca */ /* 0x050fe200000e0000 */
[----:B------:R-:W-:Y:S01]  /*1a10*/  UIADD3 UR12, UPT, UPT, UR8, 0x100, URZ ;  /* 0x00000100080c7890 */ /* 0x000fe2000fffe0ff */
[----:B------:R-:W-:Y:S01]  /*1a20*/  R2UR UR5, R9 ;  /* 0x00000000090572ca */ /* 0x000fe200000e0000 */
[----:B------:R-:W-:Y:S08]  /*1a30*/  IMAD.MOV.U32 R9, RZ, RZ, 0x70 ;  /* 0x00000070ff097424 */ /* 0x000ff000078e00ff */
[----:B------:R1:W-:Y:S02]  /*1a40*/  UTCHMMA tmem[UR14], gdesc[UR10], tmem[UR16], tmem[UR58], idesc[UR59], UPT ;  /* 0x00ff3a0a0e0079ea */ /* 0x0003e4000b800010 */
[----:B------:R3:W-:Y:S01]  /*1a50*/  UTCHMMA tmem[UR7], gdesc[UR12], tmem[UR15], tmem[UR56], idesc[UR57], UPT ;  /* 0x00ff380c070079ea */ /* 0x0007e2000b80000f */
[----:B-1----:R-:W-:Y:S01]  /*1a60*/  R2UR UR14, R8 ;  /* 0x00000000080e72ca */ /* 0x002fe200000e0000 */
[----:B------:R-:W-:Y:S11]  /*1a70*/  UIADD3 UR10, UPT, UPT, UR8, 0x140, URZ ;  /* 0x00000140080a7890 */ /* 0x000ff6000fffe0ff */
[----:B------:R-:W-:Y:S01]  /*1a80*/  @!UPT UIADD3 URZ, UPT, UPT, URZ, URZ, URZ ;  /* 0x000000fffffff290 */ /* 0x000fe2000fffe0ff */
[----:B------:R3:W-:Y:S01]  /*1a90*/  UTCHMMA tmem[UR5], gdesc[UR10], tmem[UR14], tmem[UR54], idesc[UR55], UPT ;  /* 0x00ff360a050079ea */ /* 0x0007e2000b80000e */
[----:B------:R-:W1:Y:S02]  /*1aa0*/  SYNCS.PHASECHK.TRANS64.TRYWAIT P0, [UR4+0x90], R17 ;  /* 0x00009011ff0075a7 */ /* 0x000e640008001104 */
[----:B-1-3--:R-:W-:Y:S05]  /*1ab0*/  @!P0 BRA `(.L_x_18) ;  /* 0x00000080009c8947 */ /* 0x00afea0003800000 */
.L_x_72:
[----:B------:R-:W-:Y:S01]  /*1ac0*/  UIADD3 UR6, UPT, UPT, UR6, 0x1, URZ ;  /* 0x0000000106067890 */ /* 0x000fe2000fffe0ff */
[----:B------:R-:W-:Y:S01]  /*1ad0*/  R2UR UR7, R9 ;  /* 0x00000000090772ca */ /* 0x000fe200000e0000 */
[----:B------:R-:W-:Y:S01]  /*1ae0*/  UIADD3 UR10, UPT, UPT, UR8, 0x180, URZ ;  /* 0x00000180080a7890 */ /* 0x000fe2000fffe0ff */
[----:B------:R-:W-:Y:S01]  /*1af0*/  R2UR UR14, R8 ;  /* 0x00000000080e72ca */ /* 0x000fe200000e0000 */
[----:B------:R-:W-:Y:S01]  /*1b00*/  UMOV UR11, 0x80004020 ;  /* 0x80004020000b7882 */ /* 0x000fe20000000000 */
[----:B------:R-:W-:Y:S01]  /*1b10*/  IMAD.MOV.U32 R9, RZ, RZ, 0x78 ;  /* 0x00000078ff097424 */ /* 0x000fe200078e00ff */
[----:B------:R-:W-:Y:S01]  /*1b20*/  UISETP.NE.AND UP0, UPT, UR6, 0x7, UPT ;  /* 0x000000070600788c */ /* 0x000fe2000bf05270 */
[----:B------:R-:W-:Y:S01]  /*1b30*/  IMAD.MOV.U32 R8, RZ, RZ, 0x100 ;  /* 0x00000100ff087424 */ /* 0x000fe200078e00ff */
[----:B------:R-:W-:Y:S02]  /*1b40*/  UIADD3 UR8, UPT, UPT, UR8, 0x1c0, URZ ;  /* 0x000001c008087890 */ /* 0x000fe4000fffe0ff */
[----:B------:R-:W-:Y:S01]  /*1b50*/  USEL UR5, URZ, 0x1, UP0 ;  /* 0x00000001ff057887 */ /* 0x000fe20008000000 */
[----:B------:R-:W-:Y:S01]  /*1b60*/  R2UR UR12, R9 ;  /* 0x00000000090c72ca */ /* 0x000fe200000e0000 */
[----:B------:R-:W-:Y:S01]  /*1b70*/  USEL UR6, UR6, URZ, UP0 ;  /* 0x000000ff06067287 */ /* 0x000fe20008000000 */
[----:B------:R-:W-:Y:S01]  /*1b80*/  R2UR UR13, R8 ;  /* 0x00000000080d72ca */ /* 0x000fe200000e0000 */
[----:B------:R-:W-:Y:S02]  /*1b90*/  UMOV UR9, 0x80004020 ;  /* 0x8000402000097882 */ /* 0x000fe40000000000 */
[----:B------:R3:W-:Y:S01]  /*1ba0*/  UTCHMMA tmem[UR7], gdesc[UR10], tmem[UR14], tmem[UR52], idesc[UR53], UPT ;  /* 0x00ff340a070079ea */ /* 0x0007e2000b80000e */
[----:B------:R-:W-:Y:S01]  /*1bb0*/  ULEA UR21, UR6, UR4, 0x3 ;  /* 0x0000000406157291 */ /* 0x000fe2000f8e18ff */
[----:B------:R-:W-:Y:S05]  /*1bc0*/  LOP3.LUT R11, R11, UR5, RZ, 0x3c, !PT ;  /* 0x000000050b0b7c12 */ /* 0x000fea000f8e3cff */
[----:B-12---:R-:W-:Y:S03]  /*1bd0*/  IMAD.U32 R17, R11, -0x80000000, RZ ;  /* 0x800000000b117824 */ /* 0x006fe600078e00ff */
[----:B------:R1:W-:Y:S01]  /*1be0*/  UTCHMMA tmem[UR12], gdesc[UR8], tmem[UR13], tmem[UR50], idesc[UR51], UPT ;  /* 0x00ff32080c0079ea */ /* 0x0003e2000b80000d */
[----:B---3--:R-:W-:Y:S09]  /*1bf0*/  UIADD3 UR7, UPT, UPT, UR18, 0x48, URZ ;  /* 0x0000004812077890 */ /* 0x008ff2000fffe0ff */
[----:B------:R1:W-:Y:S01]  /*1c00*/  UTCBAR [UR7], URZ ;  /* 0x000000ff070073e9 */ /* 0x0003e200080000ff */
[----:B------:R-:W2:Y:S02]  /*1c10*/  SYNCS.PHASECHK.TRANS64.TRYWAIT P0, [UR21+0x10], R17 ;  /* 0x00001011ff0075a7 */ /* 0x000ea40008001115 */
[----:B-12---:R-:W-:Y:S05]  /*1c20*/  @!P0 BRA `(.L_x_19) ;  /* 0x00000080005c8947 */ /* 0x006fea0003800000 */
.L_x_74:
[----:B------:R-:W-:Y:S01]  /*1c30*/  UIMAD UR5, UR6, 0x6000, UR4 ;  /* 0x00006000060578a4 */ /* 0x000fe2000f8e0204 */
[----:B------:R-:W-:Y:S01]  /*1c40*/  R2UR UR7, R7 ;  /* 0x00000000070772ca */ /* 0x000fe200000e0000 */
[----:B------:R-:W-:Y:S01]  /*1c50*/  UIADD3 UR6, UPT, UPT, UR6, 0x1, URZ ;  /* 0x0000000106067890 */ /* 0x000fe2000fffe0ff */
[----:B------:R-:W-:Y:S01]  /*1c60*/  R2UR UR20, R6 ;  /* 0x00000000061472ca */ /* 0x000fe200000e0000 */
[----:B------:R-:W-:Y:S01]  /*1c70*/  UIADD3 UR5, UPT, UPT, UR5, 0xc800, URZ ;  /* 0x0000c80005057890 */ /* 0x000fe2000fffe0ff */
[----:B------:R-:W-:Y:S01]  /*1c80*/  R2UR UR19, R5 ;  /* 0x00000000051372ca */ /* 0x000fe200000e0000 */
[----:B------:R-:W-:Y:S01]  /*1c90*/  UISETP.NE.AND UP0, UPT, UR6, 0x7, UPT ;  /* 0x000000070600788c */ /* 0x000fe2000bf05270 */
[----:B------:R-:W-:Y:S01]  /*1ca0*/  R2UR UR18, R3 ;  /* 0x00000000031272ca */ /* 0x000fe200000e0000 */
[----:B------:R-:W-:Y:S01]  /*1cb0*/  USHF.R.U32.HI UR5, URZ, 0x4, UR5 ;  /* 0x00000004ff057899 */ /* 0x000fe20008011605 */
[----:B------:R-:W-:Y:S01]  /*1cc0*/  LOP3.LUT R13, R13, 0x1, RZ, 0x3c, !PT ;  /* 0x000000010d0d7812 */ /* 0x000fe200078e3cff */
[----:B------:R-:W-:Y:S02]  /*1cd0*/  UIADD3 UR22, UPT, UPT, UR22, 0x1, URZ ;  /* 0x0000000116167890 */ /* 0x000fe4000fffe0ff */
[----:B------:R-:W-:Y:S02]  /*1ce0*/  ULOP3.LUT UR5, UR5, 0x3fc0, URZ, 0xc0, !UPT ;  /* 0x00003fc005057892 */ /* 0x000fe4000f8ec0ff */
[----:B------:R-:W-:Y:S02]  /*1cf0*/  USEL UR6, UR6, URZ, UP0 ;  /* 0x000000ff06067287 */ /* 0x000fe40008000000 */
[----:B------:R-:W-:Y:S01]  /*1d00*/  ULOP3.LUT UR8, UR5, 0x10000, URZ, 0xfc, !UPT ;  /* 0x0001000005087892 */ /* 0x000fe2000f8efcff */
[----:B------:R-:W-:Y:S01]  /*1d10*/  UMOV UR9, 0x80004020 ;  /* 0x8000402000097882 */ /* 0x000fe20000000000 */
[----:B------:R-:W-:Y:S02]  /*1d20*/  UMOV UR17, 0x80004020 ;  /* 0x8000402000117882 */ /* 0x000fe40000000000 */
[----:B------:R-:W-:Y:S01]  /*1d30*/  UIADD3 UR16, UPT, UPT, UR8, 0x2, URZ ;  /* 0x0000000208107890 */ /* 0x000fe2000fffe0ff */
[----:B------:R-:W-:Y:S01]  /*1d40*/  R2UR UR5, R4 ;  /* 0x00000000040572ca */ /* 0x000fe200000e0000 */
[----:B------:R-:W-:Y:S02]  /*1d50*/  UIADD3 UR14, UPT, UPT, UR8, 0x200, URZ ;  /* 0x00000200080e7890 */ /* 0x000fe4000fffe0ff */
[----:B------:R-:W-:Y:S01]  /*1d60*/  UIADD3 UR12, UPT, UPT, UR8, 0x202, URZ ;  /* 0x00000202080c7890 */ /* 0x000fe2000fffe0ff */
[----:B------:R2:W-:Y:S01]  /*1d70*/  UTCHMMA gdesc[UR34], gdesc[UR8], tmem[UR7], tmem[UR48], idesc[UR49], !UPT ;  /* 0x00ff3008220075ea */ /* 0x0005e2000f800007 */
[----:B------:R-:W-:Y:S01]  /*1d80*/  UIADD3 UR10, UPT, UPT, UR8, 0x400, URZ ;  /* 0x00000400080a7890 */ /* 0x000fe2000fffe0ff */
[----:B------:R-:W-:Y:S02]  /*1d90*/  UMOV UR15, 0x80004020 ;  /* 0x80004020000f7882 */ /* 0x000fe40000000000 */
[----:B------:R3:W-:Y:S01]  /*1da0*/  UTCHMMA gdesc[UR32], gdesc[UR16], tmem[UR20], tmem[UR46], idesc[UR47], UPT ;  /* 0x00ff2e10200075ea */ /* 0x0007e2000b800014 */
[----:B------:R-:W-:Y:S01]  /*1db0*/  UMOV UR13, 0x80004020 ;  /* 0x80004020000d7882 */ /* 0x000fe20000000000 */
[----:B------:R-:W-:Y:S01]  /*1dc0*/  UTCHMMA gdesc[UR30], gdesc[UR14], tmem[UR19], tmem[UR44], idesc[UR45], UPT ;  /* 0x00ff2c0e1e0075ea */ /* 0x000fe2000b800013 */
[----:B------:R-:W-:Y:S02]  /*1dd0*/  UMOV UR11, 0x80004020 ;  /* 0x80004020000b7882 */ /* 0x000fe40000000000 */
[----:B------:R4:W-:Y:S01]  /*1de0*/  UTCHMMA gdesc[UR28], gdesc[UR12], tmem[UR5], tmem[UR42], idesc[UR43], UPT ;  /* 0x00ff2a0c1c0075ea */ /* 0x0009e2000b800005 */
[----:B------:R5:W-:Y:S01]  /*1df0*/  UTCHMMA gdesc[UR26], gdesc[UR10], tmem[UR18], tmem[UR40], idesc[UR41], UPT ;  /* 0x00ff280a1a0075ea */ /* 0x000be2000b800012 */
[----:B--2---:R-:W-:Y:S02]  /*1e00*/  UIADD3 UR8, UPT, UPT, UR8, 0x402, URZ ;  /* 0x0000040208087890 */ /* 0x004fe4000fffe0ff */
[----:B------:R-:W-:Y:S01]  /*1e10*/  UIADD3 UR7, UPT, UPT, UR21, 0x48, URZ ;  /* 0x0000004815077890 */ /* 0x000fe2000fffe0ff */
[----:B---3--:R-:W-:Y:S01]  /*1e20*/  R2UR UR16, R2 ;  /* 0x00000000021072ca */ /* 0x008fe200000e0000 */
[----:B----4-:R-:W-:Y:S02]  /*1e30*/  USEL UR5, URZ, 0x1, UP0 ;  /* 0x00000001ff057887 */ /* 0x010fe40008000000 */
[----:B------:R-:W-:Y:S04]  /*1e40*/  UISETP.NE.AND UP0, UPT, UR22, UR23, UPT ;  /* 0x000000171600728c */ /* 0x000fe8000bf05270 */
[----:B------:R-:W-:Y:S01]  /*1e50*/  LOP3.LUT R11, R11, UR5, RZ, 0x3c, !PT ;  /* 0x000000050b0b7c12 */ /* 0x000fe2000f8e3cff */
[----:B------:R-:W-:Y:S05]  /*1e60*/  UMOV UR5, 0x1 ;  /* 0x0000000100057882 */ /* 0x000fea0000000000 */
[----:B------:R5:W-:Y:S01]  /*1e70*/  UTCHMMA gdesc[UR24], gdesc[UR8], tmem[UR16], tmem[UR38], idesc[UR39], UPT ;  /* 0x00ff2608180075ea */ /* 0x000be2000b800010 */
[----:B------:R5:W-:Y:S01]  /*1e80*/  UTCBAR [UR36], URZ ;  /* 0x000000ff240073e9 */ /* 0x000be200080000ff */
[----:B------:R5:W-:Y:S01]  /*1e90*/  UTCBAR [UR7], URZ ;  /* 0x000000ff070073e9 */ /* 0x000be200080000ff */
[----:B------:R-:W-:Y:S05]  /*1ea0*/  BRA.U UP0, `(.L_x_20) ;  /* 0xfffffff900407547 */ /* 0x000fea000b83ffff */
.L_x_15:
[----:B-----5:R-:W-:Y:S01]  /*1eb0*/  ULEA UR7, UR6, UR4, 0x3 ;  /* 0x0000000406077291 */ /* 0x020fe2000f8e18ff */
[----:B------:R-:W-:Y:S01]  /*1ec0*/  SHF.L.U32 R4, R11, 0x1f, RZ ;  /* 0x0000001f0b047819 */ /* 0x000fe200000006ff */
[----:B------:R3:W-:Y:S01]  /*1ed0*/  UTCBAR [UR68], URZ ;  /* 0x000000ff440073e9 */ /* 0x0007e200080000ff */
[----:B------:R-:W-:-:S06]  /*1ee0*/  UISETP.NE.U32.AND UP0, UPT, UR5, URZ, UPT ;  /* 0x000000ff0500728c */ /* 0x000fcc000bf05070 */
[----:B------:R-:W4:Y:S02]  /*1ef0*/  SYNCS.PHASECHK.TRANS64.TRYWAIT P0, [UR7+0x10], R4 ;  /* 0x00001004ff0075a7 */ /* 0x000f240008001107 */
[----:B---34-:R-:W-:Y:S05]  /*1f00*/  @!P0 BRA `(.L_x_21) ;  /* 0x0000007c00c08947 */ /* 0x018fea0003800000 */
.L_x_76:
[----:B---3--:R-:W-:Y:S01]  /*1f10*/  SHF.L.U32 R5, R13, 0x1f, RZ ;  /* 0x0000001f0d057819 */ /* 0x008fe200000006ff */
[----:B------:R-:W-:Y:S01]  /*1f20*/  UIMAD UR5, UR6, 0x6000, UR4 ;  /* 0x00006000060578a4 */ /* 0x000fe2000f8e0204 */
[----:B------:R-:W-:Y:S01]  /*1f30*/  HFMA2 R3, -RZ, RZ, 0, 3.814697265625e-06 ;  /* 0x00000040ff037431 */ /* 0x000fe200000001ff */
[----:B------:R-:W-:Y:S01]  /*1f40*/  MOV R2, 0x100 ;  /* 0x0000010000027802 */ /* 0x000fe20000000f00 */
[----:B------:R-:W3:Y:S01]  /*1f50*/  SYNCS.PHASECHK.TRANS64.TRYWAIT P0, [UR4+0x88], R5 ;  /* 0x00008805ff0075a7 */ /* 0x000ee20008001104 */
[----:B------:R-:W-:-:S04]  /*1f60*/  UIADD3 UR5, UPT, UPT, UR5, 0xc800, URZ ;  /* 0x0000c80005057890 */ /* 0x000fc8000fffe0ff */
[----:B------:R-:W-:-:S04]  /*1f70*/  USHF.R.U32.HI UR5, URZ, 0x4, UR5 ;  /* 0x00000004ff057899 */ /* 0x000fc80008011605 */
[----:B------:R-:W-:-:S04]  /*1f80*/  ULOP3.LUT UR5, UR5, 0x3fc0, URZ, 0xc0, !UPT ;  /* 0x00003fc005057892 */ /* 0x000fc8000f8ec0ff */
[----:B------:R-:W-:Y:S01]  /*1f90*/  ULOP3.LUT UR5, UR5, 0x2000000, URZ, 0xfc, !UPT ;  /* 0x0200000005057892 */ /* 0x000fe2000f8efcff */
[----:B---3--:R-:W-:Y:S11]  /*1fa0*/  @!P0 BRA `(.L_x_22) ;  /* 0x0000007c00b48947 */ /* 0x008ff60003800000 */
.L_x_78:
[----:B--2---:R-:W-:Y:S01]  /*1fb0*/  R2UR UR14, R3 ;  /* 0x00000000030e72ca */ /* 0x004fe200000e0000 */
[----:B------:R-:W-:Y:S01]  /*1fc0*/  IMAD.MOV.U32 R3, RZ, RZ, 0x48 ;  /* 0x00000048ff037424 */ /* 0x000fe200078e00ff */
[----:B------:R-:W-:Y:S01]  /*1fd0*/  R2UR UR15, R2 ;  /* 0x00000000020f72ca */ /* 0x000fe200000e0000 */
[----:B------:R-:W-:Y:S01]  /*1fe0*/  UMOV UR12, 0x0 ;  /* 0x00000000000c7882 */ /* 0x000fe20000000000 */
[----:B------:R-:W-:Y:S01]  /*1ff0*/  UMOV UR13, 0x8190490 ;  /* 0x08190490000d7882 */ /* 0x000fe20000000000 */
[----:B------:R-:W-:Y:S01]  /*2000*/  UMOV UR10, UR5 ;  /* 0x00000005000a7c82 */ /* 0x000fe20008000000 */
[----:B------:R-:W-:Y:S01]  /*2010*/  UMOV UR11, 0x80004020 ;  /* 0x80004020000b7882 */ /* 0x000fe20000000000 */
[----:B------:R-:W-:Y:S01]  /*2020*/  IMAD.MOV.U32 R2, RZ, RZ, 0x100 ;  /* 0x00000100ff027424 */ /* 0x000fe200078e00ff */
[----:B------:R-:W-:Y:S01]  /*2030*/  UIADD3 UR8, UPT, UPT, UR5, 0x40, URZ ;  /* 0x0000004005087890 */ /* 0x000fe2000fffe0ff */
[----:B------:R-:W-:Y:S01]  /*2040*/  UMOV UR18, 0x0 ;  /* 0x0000000000127882 */ /* 0x000fe20000000000 */
[----:B------:R-:W-:-:S02]  /*2050*/  UMOV UR19, 0x8190490 ;  /* 0x0819049000137882 */ /* 0x000fc40000000000 */
[C---:B------:R-:W-:Y:S01]  /*2060*/  R2UR UR16, R2.reuse ;  /* 0x00000000021072ca */ /* 0x040fe200000e0000 */
[----:B------:R-:W-:Y:S02]  /*2070*/  UMOV UR9, 0x80004020 ;  /* 0x8000402000097882 */ /* 0x000fe40000000000 */
[----:B------:R2:W-:Y:S02]  /*2080*/  UTCHMMA tmem[UR14], gdesc[UR10], tmem[UR15], tmem[UR12], idesc[UR13], UP0 ;  /* 0x00ff0c0a0e0079ea */ /* 0x0005e4000800000f */
[----:B--2---:R-:W-:Y:S01]  /*2090*/  R2UR UR13, R3 ;  /* 0x00000000030d72ca */ /* 0x004fe200000e0000 */
[----:B------:R-:W-:Y:S01]  /*20a0*/  IMAD.MOV.U32 R3, RZ, RZ, 0x50 ;  /* 0x00000050ff037424 */ /* 0x000fe200078e00ff */
[----:B------:R-:W-:Y:S01]  /*20b0*/  R2UR UR15, R2 ;  /* 0x00000000020f72ca */ /* 0x000fe200000e0000 */
[----:B------:R-:W-:-:S03]  /*20c0*/  UIADD3 UR10, UPT, UPT, UR5, 0x80, URZ ;  /* 0x00000080050a7890 */ /* 0x000fc6000fffe0ff */
[----:B------:R-:W-:Y:S01]  /*20d0*/  R2UR UR12, R3 ;  /* 0x00000000030c72ca */ /* 0x000fe200000e0000 */
[----:B------:R-:W-:-:S05]  /*20e0*/  IMAD.MOV.U32 R3, RZ, RZ, 0x58 ;  /* 0x00000058ff037424 */ /* 0x000fca00078e00ff */
[----:B------:R-:W-:Y:S01]  /*20f0*/  R2UR UR14, R3 ;  /* 0x00000000030e72ca */ /* 0x000fe200000e0000 */
[----:B------:R2:W-:Y:S01]  /*2100*/  UTCHMMA tmem[UR13], gdesc[UR8], tmem[UR16], tmem[UR18], idesc[UR19], UPT ;  /* 0x00ff12080d0079ea */ /* 0x0005e2000b800010 */
[----:B------:R-:W-:-:S05]  /*2110*/  IMAD.MOV.U32 R3, RZ, RZ, 0x60 ;  /* 0x00000060ff037424 */ /* 0x000fca00078e00ff */
[----:B------:R4:W-:Y:S01]  /*2120*/  UTCHMMA tmem[UR12], gdesc[UR10], tmem[UR15], tmem[UR18], idesc[UR19], UPT ;  /* 0x00ff120a0c0079ea */ /* 0x0009e2000b80000f */
[----:B--2---:R-:W-:Y:S01]  /*2130*/  UIADD3 UR8, UPT, UPT, UR5, 0xc0, URZ ;  /* 0x000000c005087890 */ /* 0x004fe2000fffe0ff */
[----:B------:R-:W-:Y:S01]  /*2140*/  R2UR UR13, R3 ;  /* 0x00000000030d72ca */ /* 0x000fe200000e0000 */
[----:B------:R-:W-:Y:S01]  /*2150*/  IMAD.MOV.U32 R3, RZ, RZ, 0x68 ;  /* 0x00000068ff037424 */ /* 0x000fe200078e00ff */
[----:B----4-:R-:W-:-:S04]  /*2160*/  UIADD3 UR10, UPT, UPT, UR5, 0x100, URZ ;  /* 0x00000100050a7890 */ /* 0x010fc8000fffe0ff */
[----:B------:R-:W-:Y:S02]  /*2170*/  R2UR UR12, R3 ;  /* 0x00000000030c72ca */ /* 0x000fe400000e0000 */
[----:B------:R2:W-:Y:S05]  /*2180*/  UTCHMMA tmem[UR14], gdesc[UR8], tmem[UR16], tmem[UR18], idesc[UR19], UPT ;  /* 0x00ff12080e0079ea */ /* 0x0005ea000b800010 */
[----:B------:R4:W-:Y:S01]  /*2190*/  UTCHMMA tmem[UR13], gdesc[UR10], tmem[UR15], tmem[UR18], idesc[UR19], UPT ;  /* 0x00ff120a0d0079ea */ /* 0x0009e2000b80000f */
[----:B--2---:R-:W-:Y:S01]  /*21a0*/  R2UR UR14, R2 ;  /* 0x00000000020e72ca */ /* 0x004fe200000e0000 */
[----:B------:R-:W-:-:S12]  /*21b0*/  UIADD3 UR8, UPT, UPT, UR5, 0x140, URZ ;  /* 0x0000014005087890 */ /* 0x000fd8000fffe0ff */
[----:B------:R4:W-:Y:S01]  /*21c0*/  UTCHMMA tmem[UR12], gdesc[UR8], tmem[UR14], tmem[UR76], idesc[UR77], UPT ;  /* 0x00ff4c080c0079ea */ /* 0x0009e2000b80000e */
[----:B------:R-:W2:Y:S02]  /*21d0*/  SYNCS.PHASECHK.TRANS64.TRYWAIT P0, [UR4+0x90], R5 ;  /* 0x00009005ff0075a7 */ /* 0x000ea40008001104 */
[----:B--2-4-:R-:W-:Y:S05]  /*21e0*/  @!P0 BRA `(.L_x_23) ;  /* 0x0000007c00448947 */ /* 0x014fea0003800000 */
.L_x_80:
[----:B------:R-:W-:Y:S01]  /*21f0*/  IMAD.MOV.U32 R3, RZ, RZ, 0x70 ;  /* 0x00000070ff037424 */ /* 0x000fe200078e00ff */
[----:B------:R-:W-:Y:S01]  /*2200*/  UIADD3 UR10, UPT, UPT, UR5, 0x180, URZ ;  /* 0x00000180050a7890 */ /* 0x000fe2000fffe0ff */
[----:B--2---:R-:W-:Y:S01]  /*2210*/  IMAD.MOV.U32 R2, RZ, RZ, 0x100 ;  /* 0x00000100ff027424 */ /* 0x004fe200078e00ff */
[----:B------:R-:W-:Y:S01]  /*2220*/  UIADD3 UR8, UPT, UPT, UR5, 0x1c0, URZ ;  /* 0x000001c005087890 */ /* 0x000fe2000fffe0ff */
[----:B------:R-:W-:Y:S01]  /*2230*/  LOP3.LUT R12, R12, 0x1, RZ, 0x3c, !PT ;  /* 0x000000010c0c7812 */ /* 0x000fe200078e3cff */
[----:B------:R-:W2:Y:S01]  /*2240*/  LDCU UR5, c[0x0][0x624] ;  /* 0x0000c480ff0577ac */ /* 0x000ea20008000800 */
[----:B------:R-:W-:Y:S01]  /*2250*/  R2UR UR14, R3 ;  /* 0x00000000030e72ca */ /* 0x000fe200000e0000 */
[----:B------:R-:W-:Y:S01]  /*2260*/  IMAD.MOV.U32 R3, RZ, RZ, 0x78 ;  /* 0x00000078ff037424 */ /* 0x000fe200078e00ff */
[C---:B------:R-:W-:Y:S01]  /*2270*/  R2UR UR15, R2.reuse ;  /* 0x00000000020f72ca */ /* 0x040fe200000e0000 */
[----:B------:R-:W-:Y:S01]  /*2280*/  UIADD3 UR7, UPT, UPT, UR7, 0x48, URZ ;  /* 0x0000004807077890 */ /* 0x000fe2000fffe0ff */
[----:B------:R-:W-:Y:S01]  /*2290*/  R2UR UR13, R2 ;  /* 0x00000000020d72ca */ /* 0x000fe200000e0000 */
[----:B------:R-:W-:Y:S01]  /*22a0*/  UMOV UR11, 0x80004020 ;  /* 0x80004020000b7882 */ /* 0x000fe20000000000 */
[----:B------:R-:W-:Y:S01]  /*22b0*/  R2UR UR12, R3 ;  /* 0x00000000030c72ca */ /* 0x000fe200000e0000 */
[----:B------:R-:W-:Y:S01]  /*22c0*/  UMOV UR9, 0x80004020 ;  /* 0x8000402000097882 */ /* 0x000fe20000000000 */
[----:B------:R-:W-:Y:S01]  /*22d0*/  UIADD3 UR37, UPT, UPT, UR37, UR67, URZ ;  /* 0x0000004325257290 */ /* 0x000fe2000fffe0ff */
[----:B------:R-:W-:Y:S01]  /*22e0*/  LOP3.LUT R13, R13, 0x1, RZ, 0x3c, !PT ;  /* 0x000000010d0d7812 */ /* 0x000fe200078e3cff */
[----:B------:R-:W-:-:S04]  /*22f0*/  UIADD3 UR6, UPT, UPT, UR6, 0x1, URZ ;  /* 0x0000000106067890 */ /* 0x000fc8000fffe0ff */
[----:B------:R-:W-:Y:S01]  /*2300*/  UISETP.NE.AND UP1, UPT, UR6, 0x7, UPT ;  /* 0x000000070600788c */ /* 0x000fe2000bf25270 */
[----:B------:R4:W-:Y:S01]  /*2310*/  UTCHMMA tmem[UR14], gdesc[UR10], tmem[UR15], tmem[UR74], idesc[UR75], UPT ;  /* 0x00ff4a0a0e0079ea */ /* 0x0009e2000b80000f */
[----:B--2---:R-:W-:-:S03]  /*2320*/  UISETP.GE.AND UP0, UPT, UR37, UR5, UPT ;  /* 0x000000052500728c */ /* 0x004fc6000bf06270 */
[----:B------:R4:W-:Y:S01]  /*2330*/  UTCHMMA tmem[UR12], gdesc[UR8], tmem[UR13], tmem[UR72], idesc[UR73], UPT ;  /* 0x00ff48080c0079ea */ /* 0x0009e2000b80000d */
[----:B------:R4:W-:Y:S01]  /*2340*/  UTCBAR [UR66], URZ ;  /* 0x000000ff420073e9 */ /* 0x0009e200080000ff */
[----:B------:R4:W-:Y:S01]  /*2350*/  UTCBAR [UR7], URZ ;  /* 0x000000ff070073e9 */ /* 0x0009e200080000ff */
[----:B------:R-:W-:-:S06]  /*2360*/  USEL UR5, URZ, 0x1, UP1 ;  /* 0x00000001ff057887 */ /* 0x000fcc0008800000 */
[----:B------:R-:W-:Y:S01]  /*2370*/  LOP3.LUT R11, R11, UR5, RZ, 0x3c, !PT ;  /* 0x000000050b0b7c12 */ /* 0x000fe2000f8e3cff */
[----:B------:R-:W-:Y:S01]  /*2380*/  USEL UR5, UR6, URZ, UP1 ;  /* 0x000000ff06057287 */ /* 0x000fe20008800000 */
[----:B------:R-:W-:Y:S11]  /*2390*/  BRA.U !UP0, `(.L_x_24) ;  /* 0xfffffff1082c7547 */ /* 0x000ff6000b83ffff */
.L_x_12:
[----:B------:R-:W2:Y:S01]  /*23a0*/  S2UR UR6, SR_CgaCtaId ;  /* 0x00000000000679c3 */ /* 0x000ea20000008800 */
[----:B------:R-:W-:Y:S01]  /*23b0*/  ELECT P0, URZ, PT ;  /* 0x0000000000ff782f */ /* 0x000fe20003800000 */
[----:B------:R-:W-:Y:S01]  /*23c0*/  IMAD.MOV.U32 R2, RZ, RZ, 0x1 ;  /* 0x00000001ff027424 */ /* 0x000fe200078e00ff */
[----:B------:R-:W-:Y:S01]  /*23d0*/  UMOV UR4, 0x40 ;  /* 0x0000004000047882 */ /* 0x000fe20000000000 */
[----:B------:R-:W-:Y:S01]  /*23e0*/  LOP3.LUT R5, R14, 0xffff, RZ, 0xc0, !PT ;  /* 0x0000ffff0e057812 */ /* 0x000fe200078ec0ff */
[----:B---3--:R-:W-:-:S03]  /*23f0*/  IMAD.MOV.U32 R4, RZ, RZ, 0xffff ;  /* 0x0000ffffff047424 */ /* 0x008fc600078e00ff */
[----:B------:R-:W-:Y:S01]  /*2400*/  UVIRTCOUNT.DEALLOC.SMPOOL 0x80 ;  /* 0x000000800000784c */ /* 0x000fe20000000000 */
[----:B------:R-:W-:Y:S01]  /*2410*/  IMAD.MOV.U32 R3, RZ, RZ, 0x1 ;  /* 0x00000001ff037424 */ /* 0x000fe200078e00ff */
[----:B------:R-:W-:-:S05]  /*2420*/  SHF.R.U32.HI R5, RZ, 0x5, R5 ;  /* 0x00000005ff057819 */ /* 0x000fca0000011605 */
[----:B------:R-:W-:Y:S01]  /*2430*/  VIADD R6, R5, 0x10 ;  /* 0x0000001005067836 */ /* 0x000fe20000000000 */
[----:B------:R-:W-:Y:S02]  /*2440*/  @P0 PRMT R7, R2, 0x7610, R7 ;  /* 0x0000761002070816 */ /* 0x000fe40000000007 */
[----:B------:R-:W-:Y:S02]  /*2450*/  SHF.L.U32 R5, R4, R5, RZ ;  /* 0x0000000504057219 */ /* 0x000fe400000006ff */
[----:B------:R-:W-:-:S04]  /*2460*/  SHF.L.U32 R6, R3, R6, RZ ;  /* 0x0000000603067219 */ /* 0x000fc800000006ff */
[----:B------:R-:W-:Y:S01]  /*2470*/  LOP3.LUT R5, R6, R5, RZ, 0xfc, !PT ;  /* 0x0000000506057212 */ /* 0x000fe200078efcff */
[----:B--2---:R-:W-:-:S03]  /*2480*/  ULEA UR4, UR6, UR4, 0x18 ;  /* 0x0000000406047291 */ /* 0x004fc6000f8ec0ff */
[----:B------:R-:W-:-:S06]  /*2490*/  LOP3.LUT R4, R5, 0xffff, RZ, 0xc0, !PT ;  /* 0x0000ffff05047812 */ /* 0x000fcc00078ec0ff */
[----:B------:R-:W-:Y:S01]  /*24a0*/  @P0 STS.U8 [UR4], R7 ;  /* 0x00000007ff000988 */ /* 0x000fe20008000004 */
[----:B------:R-:W-:Y:S06]  /*24b0*/  BAR.SYNC.DEFER_BLOCKING 0x2, 0x120 ;  /* 0x0084800000007b1d */ /* 0x000fec0000010000 */
[----:B------:R-:W-:Y:S01]  /*24c0*/  NOP ;  /* 0x0000000000007918 */ /* 0x000fe20000000000 */
[----:B------:R-:W-:Y:S02]  /*24d0*/  UMOV UR4, 0x50 ;  /* 0x0000005000047882 */ /* 0x000fe40000000000 */
[----:B------:R-:W-:-:S09]  /*24e0*/  ULEA UR6, UR6, UR4, 0x18 ;  /* 0x0000000406067291 */ /* 0x000fd2000f8ec0ff */
[----:B------:R-:W2:Y:S02]  /*24f0*/  LDS R2, [UR6] ;  /* 0x00000006ff027984 */ /* 0x000ea40008000800 */
[----:B--2---:R-:W-:-:S04]  /*2500*/  LOP3.LUT R3, R5, 0xffff, R2, 0x80, !PT ;  /* 0x0000ffff05037812 */ /* 0x004fc800078e8002 */
[----:B------:R-:W-:-:S13]  /*2510*/  ISETP.NE.AND P0, PT, R3, R4, PT ;  /* 0x000000040300720c */ /* 0x000fda0003f05270 */
[----:B------:R-:W-:Y:S05]  /*2520*/  @P0 BRA `(.L_x_25) ;  /* 0x0000000000500947 */ /* 0x000fea0003800000 */
[----:B------:R-:W-:Y:S02]  /*2530*/  SHF.R.U32.HI R2, RZ, 0x10, R2 ;  /* 0x00000010ff027819 */ /* 0x000fe40000011602 */
[----:B------:R-:W-:-:S04]  /*2540*/  SHF.R.U32.HI R3, RZ, 0x10, R5 ;  /* 0x00000010ff037819 */ /* 0x000fc80000011605 */
[----:B------:R-:W-:-:S04]  /*2550*/  LOP3.LUT R2, R2, R3, RZ, 0xc0, !PT ;  /* 0x0000000302027212 */ /* 0x000fc800078ec0ff */
[----:B------:R-:W-:-:S13]  /*2560*/  ISETP.NE.AND P0, PT, R2, R3, PT ;  /* 0x000000030200720c */ /* 0x000fda0003f05270 */
[----:B------:R-:W-:Y:S05]  /*2570*/  @P0 BRA `(.L_x_26) ;  /* 0x0000000000300947 */ /* 0x000fea0003800000 */
[----:B------:R-:W-:Y:S01]  /*2580*/  R2UR UR4, R5 ;  /* 0x00000000050472ca */ /* 0x000fe200000e0000 */
[----:B------:R-:W2:-:S12]  /*2590*/  S2R R3, SR_LANEID ;  /* 0x0000000000037919 */ /* 0x000e980000000000 */
[----:B------:R-:W-:-:S03]  /*25a0*/  ULOP3.LUT UR5, URZ, UR4, URZ, 0x33, !UPT ;  /* 0x00000004ff057292 */ /* 0x000fc6000f8e33ff */
[----:B------:R-:W-:Y:S02]  /*25b0*/  VOTEU.ANY UR4, UPT, PT ;  /* 0x0000000000047886 */ /* 0x000fe400038e0100 */
[----:B------:R-:W-:Y:S01]  /*25c0*/  UFLO.U32 UR4, UR4 ;  /* 0x00000004000472bd */ /* 0x000fe200080e0000 */
[----:B------:R-:W-:-:S04]  /*25d0*/  IMAD.U32 R2, RZ, RZ, UR5 ;  /* 0x00000005ff027e24 */ /* 0x000fc8000f8e00ff */
[----:B----4-:R-:W3:Y:S02]  /*25e0*/  REDUX UR7, R2 ;  /* 0x00000000020773c4 */ /* 0x010ee40000000000 */
[----:B------:R4:W-:Y:S01]  /*25f0*/  UTCATOMSWS.AND URZ, UR5 ;  /* 0x0000000500ff79e3 */ /* 0x0009e20008000000 */
[----:B--2---:R-:W-:Y:S01]  /*2600*/  ISETP.EQ.U32.AND P0, PT, R3, UR4, PT ;  /* 0x0000000403007c0c */ /* 0x004fe2000bf02070 */
[----:B---3--:R-:W-:-:S12]  /*2610*/  IMAD.U32 R3, RZ, RZ, UR7 ;  /* 0x00000007ff037e24 */ /* 0x008fd8000f8e00ff */
[----:B------:R4:W-:Y:S01]  /*2620*/  @P0 ATOMS.AND RZ, [UR6], R3 ;  /* 0x00000003ffff098c */ /* 0x0009e2000a800006 */
[----:B------:R-:W-:Y:S05]  /*2630*/  BRA `(.L_x_27) ;  /* 0x0000000000147947 */ /* 0x000fea0003800000 */
.L_x_26:
[----:B------:R-:W-:Y:S02]  /*2640*/  MOV R2, 0x2660 ;  /* 0x0000266000027802 */ /* 0x000fe40000000f00 */
[----:B-1--4-:R-:W-:Y:S05]  /*2650*/  CALL.REL.NOINC `($__internal_0_$__cuda_sm10x_tcgen05_guardrail_trap_col_being_dealloced_not_returned_by_alloc) ;  /* 0x0000007c00f47944 */ /* 0x012fea0003c00000 */
[----:B------:R-:W-:Y:S05]  /*2660*/  BRA `(.L_x_27) ;  /* 0x0000000000087947 */ /* 0x000fea0003800000 */
.L_x_25:
[----:B------:R-:W-:Y:S02]  /*2670*/  MOV R2, 0x2690 ;  /* 0x0000269000027802 */ /* 0x000fe40000000f00 */
[----:B-1--4-:R-:W-:Y:S05]  /*2680*/  CALL.REL.NOINC `($__internal_2_$__cuda_sm10x_tcgen05_guardrail_trap_unallocated_columns_being_dealloced) ;  /* 0x0000008000007944 */ /* 0x012fea0003c00000 */
.L_x_27:
[----:B------:R-:W-:Y:S01]  /*2690*/  NOP ;  /* 0x0000000000007918 */ /* 0x000fe20000000000 */
[----:B------:R-:W-:Y:S05]  /*26a0*/  BRA `(.L_x_5) ;  /* 0x0000001400447947 */ /* 0x000fea0003800000 */
.L_x_4:
[----:B------:R-:W-:-:S13]  /*26b0*/  ISETP.NE.AND P0, PT, R0, 0xe, PT ;  /* 0x0000000e0000780c */ /* 0x000fda0003f05270 */
[----:B------:R-:W-:Y:S05]  /*26c0*/  @!P0 BRA `(.L_x_28) ;  /* 0x0000000000148947 */ /* 0x000fea0003800000 */
[----:B------:R-:W-:-:S13]  /*26d0*/  ISETP.NE.AND P0, PT, R0, 0xf, PT ;  /* 0x0000000f0000780c */ /* 0x000fda0003f05270 */
[----:B------:R-:W-:Y:S05]  /*26e0*/  @P0 BRA `(.L_x_5) ;  /* 0x0000001400340947 */ /* 0x000fea0003800000 */
[----:B------:R-:W-:-:S08]  /*26f0*/  NOP ;  /* 0x0000000000007918 */ /* 0x000fd00000000000 */
[----:B------:R-:W1:-:S00]  /*2700*/  USETMAXREG.DEALLOC.CTAPOOL 0x30 ;  /* 0x00000030000079c8 */ /* 0x000e4000080e0500 */
[----:B-1----:R-:W-:Y:S05]  /*2710*/  BRA `(.L_x_3) ;  /* 0x0000005c00807947 */ /* 0x002fea0003800000 */
.L_x_28:
[----:B------:R-:W-:-:S08]  /*2720*/  NOP ;  /* 0x0000000000007918 */ /* 0x000fd00000000000 */
[----:B------:R-:W1:-:S00]  /*2730*/  USETMAXREG.DEALLOC.CTAPOOL 0x30 ;  /* 0x00000030000079c8 */ /* 0x000e4000080e0500 */
[----:B------:R-:W2:Y:S01]  /*2740*/  LDCU UR4, c[0x0][0x610] ;  /* 0x0000c200ff0477ac */ /* 0x000ea20008000800 */
[----:B-1----:R-:W-:Y:S01]  /*2750*/  HFMA2 R5, -RZ, RZ, 0, 5.9604644775390625e-08 ;  /* 0x00000001ff057431 */ /* 0x002fe200000001ff */
[----:B------:R-:W-:Y:S01]  /*2760*/  MOV R4, 0x1 ;  /* 0x0000000100047802 */ /* 0x000fe20000000f00 */
[----:B------:R-:W1:Y:S01]  /*2770*/  LDCU.U8 UR9, c[0x0][0x614] ;  /* 0x0000c280ff0977ac */ /* 0x000e620008000000 */
[----:B------:R-:W3:Y:S01]  /*2780*/  LDCU.U8 UR6, c[0x0][0x615] ;  /* 0x0000c2a0ff0677ac */ /* 0x000ee20008000000 */
[----:B------:R-:W4:Y:S01]  /*2790*/  LDCU UR7, c[0x0][0x38c] ;  /* 0x00007180ff0777ac */ /* 0x000f220008000800 */
[----:B------:R-:W5:Y:S01]  /*27a0*/  LDCU UR8, c[0x0][0x61c] ;  /* 0x0000c380ff0877ac */ /* 0x000f620008000800 */
[----:B--2---:R-:W-:Y:S01]  /*27b0*/  UIMAD.WIDE.U32 UR4, UR70, UR4, URZ ;  /* 0x00000004460472a5 */ /* 0x004fe2000f8e00ff */
[----:B------:R-:W2:Y:S03]  /*27c0*/  LDCU UR10, c[0x0][0x624] ;  /* 0x0000c480ff0a77ac */ /* 0x000ea60008000800 */
[----:B------:R-:W-:Y:S01]  /*27d0*/  UIADD3 UR4, UPT, UPT, UR70, -UR5, URZ ;  /* 0x8000000546047290 */ /* 0x000fe2000fffe0ff */
[----:B------:R-:W2:Y:S03]  /*27e0*/  LDCU.U8 UR11, c[0x0][0x620] ;  /* 0x0000c400ff0b77ac */ /* 0x000ea60008000000 */
[----:B-1----:R-:W-:-:S02]  /*27f0*/  USHF.R.U32.HI UR4, URZ, UR9, UR4 ;  /* 0x00000009ff047299 */ /* 0x002fc40008011604 */
[----:B----4-:R-:W-:Y:S02]  /*2800*/  UIADD3 UR9, UPT, UPT, UR7, -0x1, URZ ;  /* 0xffffffff07097890 */ /* 0x010fe4000fffe0ff */
[----:B------:R-:W-:Y:S02]  /*2810*/  UIADD3 UR4, UPT, UPT, UR5, UR4, URZ ;  /* 0x0000000405047290 */ /* 0x000fe4000fffe0ff */
[----:B------:R-:W-:Y:S02]  /*2820*/  UISETP.GT.AND UP1, UPT, UR7, URZ, UPT ;  /* 0x000000ff0700728c */ /* 0x000fe4000bf24270 */
[----:B---3--:R-:W-:Y:S02]  /*2830*/  USHF.R.U32.HI UR68, URZ, UR6, UR4 ;  /* 0x00000006ff447299 */ /* 0x008fe40008011604 */
[----:B------:R-:W-:Y:S02]  /*2840*/  UIADD3 UR6, UPT, UPT, -UR7, URZ, URZ ;  /* 0x000000ff07067290 */ /* 0x000fe4000fffe1ff */
[----:B-----5:R-:W-:-:S02]  /*2850*/  UIMAD.WIDE.U32 UR4, UR68, UR8, URZ ;  /* 0x00000008440472a5 */ /* 0x020fc4000f8e00ff */
[----:B------:R-:W-:Y:S02]  /*2860*/  USHF.R.S32.HI UR6, URZ, 0x1f, UR6 ;  /* 0x0000001fff067899 */ /* 0x000fe40008011406 */
[----:B------:R-:W-:Y:S02]  /*2870*/  USHF.R.S32.HI UR8, URZ, 0x1f, UR9 ;  /* 0x0000001fff087899 */ /* 0x000fe40008011409 */
[----:B------:R-:W-:Y:S02]  /*2880*/  ULEA.HI UR7, UR6, -UR7, URZ, 0x7 ;  /* 0x8000000706077291 */ /* 0x000fe4000f8f38ff */
[----:B--2---:R-:W-:Y:S01]  /*2890*/  UISETP.GE.AND UP0, UPT, UR70, UR10, UPT ;  /* 0x0000000a4600728c */ /* 0x004fe2000bf06270 */
[----:B------:R-:W-:Y:S01]  /*28a0*/  UMOV UR6, UR5 ;  /* 0x0000000500067c82 */ /* 0x000fe20008000000 */
[----:B------:R-:W-:Y:S02]  /*28b0*/  ULEA.HI UR8, UR8, UR9, URZ, 0x7 ;  /* 0x0000000908087291 */ /* 0x000fe4000f8f38ff */
[----:B------:R-:W-:-:S02]  /*28c0*/  UIADD3 UR5, UPT, UPT, UR68, -UR6, URZ ;  /* 0x8000000644057290 */ /* 0x000fc4000fffe0ff */
[----:B------:R-:W-:Y:S02]  /*28d0*/  USHF.R.S32.HI UR4, URZ, 0x7, UR7 ;  /* 0x00000007ff047899 */ /* 0x000fe40008011407 */
[----:B------:R-:W-:Y:S02]  /*28e0*/  USHF.R.U32.HI UR5, URZ, UR11, UR5 ;  /* 0x0000000bff057299 */ /* 0x000fe40008011605 */
[----:B------:R-:W-:Y:S02]  /*28f0*/  ULEA.HI.SX32 UR55, UR8, 0x1, 0x19 ;  /* 0x0000000108377891 */ /* 0x000fe4000f8fcaff */
[----:B------:R-:W-:Y:S02]  /*2900*/  UIADD3 UR4, UPT, UPT, -UR4, URZ, URZ ;  /* 0x000000ff04047290 */ /* 0x000fe4000fffe1ff */
[----:B------:R-:W-:-:S03]  /*2910*/  UIADD3 UR6, UPT, UPT, UR6, UR5, URZ ;  /* 0x0000000506067290 */ /* 0x000fc6000fffe0ff */
[----:B------:R-:W-:Y:S02]  /*2920*/  UMOV UR5, URZ ;  /* 0x000000ff00057c82 */ /* 0x000fe40008000000 */
[----:B------:R-:W-:Y:S01]  /*2930*/  @!UP1 UMOV UR55, UR4 ;  /* 0x0000000400379c82 */ /* 0x000fe20008000000 */
[----:B------:R-:W-:Y:S06]  /*2940*/  BRA.U UP0, `(.L_x_29) ;  /* 0x0000000d00fc7547 */ /* 0x000fec000b800000 */
[----:B------:R-:W1:Y:S01]  /*2950*/  LDCU.U8 UR4, c[0x0][0x621] ;  /* 0x0000c420ff0477ac */ /* 0x000e620008000000 */
[----:B------:R-:W2:Y:S01]  /*2960*/  S2UR UR7, SR_CgaCtaId ;  /* 0x00000000000779c3 */ /* 0x000ea20000008800 */
[----:B------:R-:W-:Y:S01]  /*2970*/  MOV R4, 0x1 ;  /* 0x0000000100047802 */ /* 0x000fe20000000f00 */
[----:B------:R-:W3:Y:S01]  /*2980*/  LDCU UR5, c[0x0][0x60c] ;  /* 0x0000c180ff0577ac */ /* 0x000ee20008000800 */
[----:B------:R-:W-:Y:S01]  /*2990*/  MOV R5, 0x1 ;  /* 0x0000000100057802 */ /* 0x000fe20000000f00 */
[----:B------:R-:W4:Y:S01]  /*29a0*/  LDCU UR10, c[0x0][0x618] ;  /* 0x0000c300ff0a77ac */ /* 0x000f220008000800 */
[----:B------:R-:W-:Y:S02]  /*29b0*/  UIADD3 UR8, UPT, UPT, -UR68, URZ, URZ ;  /* 0x000000ff44087290 */ /* 0x000fe4000fffe1ff */
[----:B------:R-:W-:Y:S01]  /*29c0*/  UIADD3 UR46, UPT, UPT, UR55, -0x1, URZ ;  /* 0xffffffff372e7890 */ /* 0x000fe2000fffe0ff */
[----:B------:R-:W-:Y:S01]  /*29d0*/  UMOV UR9, 0x400 ;  /* 0x0000040000097882 */ /* 0x000fe20000000000 */
[----:B------:R-:W5:Y:S01]  /*29e0*/  LDCU UR71, c[0x0][0x370] ;  /* 0x00006e00ff4777ac */ /* 0x000f620008000800 */
[----:B-1----:R-:W-:-:S02]  /*29f0*/  USHF.R.U32.HI UR69, URZ, UR4, UR6 ;  /* 0x00000004ff457299 */ /* 0x002fc40008011606 */
[----:B---3--:R-:W-:Y:S02]  /*2a00*/  UIMAD UR8, UR5, UR8, UR70 ;  /* 0x00000008050872a4 */ /* 0x008fe4000f8e0246 */
[----:B------:R-:W-:Y:S02]  /*2a10*/  UIADD3 UR4, UPT, UPT, -UR69, URZ, URZ ;  /* 0x000000ff45047290 */ /* 0x000fe4000fffe1ff */
[----:B------:R-:W-:Y:S01]  /*2a20*/  UIADD3 UR47, UPT, UPT, UR55, 0x1fffffe, URZ ;  /* 0x01fffffe372f7890 */ /* 0x000fe2000fffe0ff */
[----:B------:R-:W1:Y:S01]  /*2a30*/  LDCU.64 UR62, c[0x0][0x348] ;  /* 0x00006900ff3e77ac */ /* 0x000e620008000a00 */
[----:B------:R-:W-:Y:S02]  /*2a40*/  USHF.L.U32 UR67, UR46, 0x7, URZ ;  /* 0x000000072e437899 */ /* 0x000fe400080006ff */
[----:B--2---:R-:W-:Y:S02]  /*2a50*/  ULEA UR9, UR7, UR9, 0x18 ;  /* 0x0000000907097291 */ /* 0x004fe4000f8ec0ff */
[----:B----4-:R-:W-:Y:S01]  /*2a60*/  UIMAD UR68, UR10, UR4, UR68 ;  /* 0x000000040a4472a4 */ /* 0x010fe2000f8e0244 */
[----:B------:R-:W-:Y:S01]  /*2a70*/  UMOV UR5, URZ ;  /* 0x000000ff00057c82 */ /* 0x000fe20008000000 */
[----:B-----5:R-:W-:-:S10]  /*2a80*/  UMOV UR54, UR70 ;  /* 0x0000004600367c82 */ /* 0x020fd40008000000 */
.L_x_37:
[----:B------:R-:W-:Y:S01]  /*2a90*/  ULEA UR17, UR5, UR9, 0x3 ;  /* 0x0000000905117291 */ /* 0x000fe2000f8e18ff */
[----:B------:R-:W-:Y:S01]  /*2aa0*/  SHF.L.U32 R6, R4, 0x1f, RZ ;  /* 0x0000001f04067819 */ /* 0x000fe200000006ff */
[----:B------:R-:W-:Y:S02]  /*2ab0*/  UIMAD UR64, UR5, 0x6000, UR9 ;  /* 0x00006000054078a4 */ /* 0x000fe4000f8e0209 */
[----:B-1----:R-:W-:Y:S02]  /*2ac0*/  UIADD3 UR10, UP2, UPT, UR62, 0x100, URZ ;  /* 0x000001003e0a7890 */ /* 0x002fe4000ff5e0ff */
[----:B------:R-:W-:Y:S02]  /*2ad0*/  UIMAD UR24, UR5, 0x6000, UR9 ;  /* 0x00006000051878a4 */ /* 0x000fe4000f8e0209 */
[----:B------:R-:W-:Y:S01]  /*2ae0*/  UIADD3 UR6, UP1, UPT, UR62, 0x100, URZ ;  /* 0x000001003e067890 */ /* 0x000fe2000ff3e0ff */
[----:B------:R-:W1:Y:S01]  /*2af0*/  SYNCS.PHASECHK.TRANS64.TRYWAIT P0, [UR17+0x48], R6 ;  /* 0x00004806ff0075a7 */ /* 0x000e620008001111 */
[----:B------:R-:W-:Y:S01]  /*2b00*/  UIMAD UR16, UR5, 0x6000, UR9 ;  /* 0x00006000051078a4 */ /* 0x000fe2000f8e0209 */
[----:B-1----:R-:W-:Y:S11]  /*2b10*/  @!P0 BRA `(.L_x_30) ;  /* 0x0000007400148947 */ /* 0x002ff60003800000 */
.L_x_82:
[----:B------:R-:W-:Y:S02]  /*2b20*/  ELECT P0, URZ, PT ;  /* 0x0000000000ff782f */ /* 0x000fe40003800000 */
[----:B------:R-:W-:Y:S01]  /*2b30*/  SHF.L.U32 R6, R5, 0x1f, RZ ;  /* 0x0000001f05067819 */ /* 0x000fe200000006ff */
[----:B------:R-:W-:Y:S02]  /*2b40*/  UIADD3 UR12, UP0, UPT, UR62, 0x100, URZ ;  /* 0x000001003e0c7890 */ /* 0x000fe4000ff1e0ff */
[----:B------:R-:W-:Y:S02]  /*2b50*/  UIADD3.X UR11, UPT, UPT, URZ, UR63, URZ, UP2, !UPT ;  /* 0x0000003fff0b7290 */ /* 0x000fe400097fe4ff */
[----:B------:R-:W-:Y:S02]  /*2b60*/  UIADD3 UR64, UPT, UPT, UR64, 0xc800, URZ ;  /* 0x0000c80040407890 */ /* 0x000fe4000fffe0ff */
[----:B------:R-:W-:Y:S02]  /*2b70*/  UIADD3 UR65, UPT, UPT, UR17, 0x10, URZ ;  /* 0x0000001011417890 */ /* 0x000fe4000fffe0ff */
[----:B------:R-:W-:-:S02]  /*2b80*/  UIADD3 UR24, UPT, UPT, UR24, 0xe800, URZ ;  /* 0x0000e80018187890 */ /* 0x000fc4000fffe0ff */
[----:B------:R-:W-:Y:S01]  /*2b90*/  UIADD3 UR25, UPT, UPT, UR17, 0x10, URZ ;  /* 0x0000001011197890 */ /* 0x000fe2000fffe0ff */
[----:B-1----:R-:W-:Y:S01]  /*2ba0*/  @P0 IMAD.MOV.U32 R2, RZ, RZ, 0x6000 ;  /* 0x00006000ff020424 */ /* 0x002fe200078e00ff */
[----:B------:R-:W-:Y:S02]  /*2bb0*/  UIADD3.X UR7, UPT, UPT, URZ, UR63, URZ, UP1, !UPT ;  /* 0x0000003fff077290 */ /* 0x000fe40008ffe4ff */
[----:B------:R-:W-:Y:S01]  /*2bc0*/  UIADD3 UR16, UPT, UPT, UR16, 0x10800, URZ ;  /* 0x0001080010107890 */ /* 0x000fe2000fffe0ff */
[----:B------:R1:W-:Y:S01]  /*2bd0*/  @P0 SYNCS.ARRIVE.TRANS64 RZ, [UR17+0x10], R2 ;  /* 0x00001002ffff09a7 */ /* 0x0003e20008000011 */
[----:B------:R-:W-:Y:S02]  /*2be0*/  UIADD3 UR17, UPT, UPT, UR17, 0x10, URZ ;  /* 0x0000001011117890 */ /* 0x000fe4000fffe0ff */
[----:B------:R-:W-:Y:S01]  /*2bf0*/  UIADD3.X UR13, UPT, UPT, URZ, UR63, URZ, UP0, !UPT ;  /* 0x0000003fff0d7290 */ /* 0x000fe200087fe4ff */
[----:B------:R-:W-:Y:S01]  /*2c00*/  UMOV UR66, URZ ;  /* 0x000000ff00427c82 */ /* 0x000fe20008000000 */
[----:B------:R-:W-:Y:S01]  /*2c10*/  UMOV UR26, 0x20 ;  /* 0x00000020001a7882 */ /* 0x000fe20000000000 */
[----:B------:R-:W-:Y:S01]  /*2c20*/  UMOV UR27, UR67 ;  /* 0x00000043001b7c82 */ /* 0x000fe20008000000 */
[----:B------:R-:W-:Y:S01]  /*2c30*/  UMOV UR28, UR68 ;  /* 0x00000044001c7c82 */ /* 0x000fe20008000000 */
[----:B------:R-:W-:Y:S01]  /*2c40*/  UMOV UR29, UR69 ;  /* 0x00000045001d7c82 */ /* 0x000fe20008000000 */
[----:B------:R2:W-:Y:S01]  /*2c50*/  UTMALDG.4D [UR64], [UR10], desc[URZ] ;  /* 0x0000ff400a0075b4 */ /* 0x0005e20008019000 */
[----:B------:R-:W-:Y:S01]  /*2c60*/  UMOV UR18, 0x40 ;  /* 0x0000004000127882 */ /* 0x000fe20000000000 */
[----:B------:R-:W-:Y:S01]  /*2c70*/  UMOV UR19, UR67 ;  /* 0x0000004300137c82 */ /* 0x000fe20008000000 */
[----:B------:R-:W-:Y:S01]  /*2c80*/  UMOV UR20, UR68 ;  /* 0x0000004400147c82 */ /* 0x000fe20008000000 */
[----:B------:R-:W-:Y:S01]  /*2c90*/  UMOV UR21, UR69 ;  /* 0x0000004500157c82 */ /* 0x000fe20008000000 */
[----:B------:R-:W-:-:S02]  /*2ca0*/  UIADD3 UR14, UP1, UPT, UR62, 0x80, URZ ;  /* 0x000000803e0e7890 */ /* 0x000fc4000ff3e0ff */
[----:B------:R-:W-:Y:S01]  /*2cb0*/  UIADD3 UR23, UP0, UPT, UR62, 0x80, URZ ;  /* 0x000000803e177890 */ /* 0x000fe2000ff1e0ff */
[----:B------:R3:W-:Y:S01]  /*2cc0*/  UTMALDG.4D [UR24], [UR6], desc[URZ] ;  /* 0x0000ff18060075b4 */ /* 0x0007e20008019000 */
[----:B------:R-:W-:Y:S01]  /*2cd0*/  UIADD3 UR4, UPT, UPT, UR5, 0x1, URZ ;  /* 0x0000000105047890 */ /* 0x000fe2000fffe0ff */
[----:B------:R1:W-:Y:S01]  /*2ce0*/  UTMALDG.4D [UR16], [UR12], desc[URZ] ;  /* 0x0000ff100c0075b4 */ /* 0x0003e20008019000 */
[----:B------:R-:W4:Y:S01]  /*2cf0*/  SYNCS.PHASECHK.TRANS64.TRYWAIT P0, [UR9+0x8], R6 ;  /* 0x00000806ff0075a7 */ /* 0x000f220008001109 */
[----:B--2---:R-:W-:Y:S02]  /*2d00*/  USHF.L.U32 UR11, UR8, 0x7, URZ ;  /* 0x00000007080b7899 */ /* 0x004fe400080006ff */
[----:B------:R-:W-:Y:S01]  /*2d10*/  UIADD3 UR8, UPT, UPT, UR9, 0x6800, URZ ;  /* 0x0000680009087890 */ /* 0x000fe2000fffe0ff */
[----:B------:R-:W-:Y:S01]  /*2d20*/  UMOV UR10, URZ ;  /* 0x000000ff000a7c82 */ /* 0x000fe20008000000 */
[----:B---3--:R-:W-:Y:S01]  /*2d30*/  UIADD3 UR6, UP2, UPT, UR62, 0x80, URZ ;  /* 0x000000803e067890 */ /* 0x008fe2000ff5e0ff */
[----:B-1--4-:R-:W-:Y:S11]  /*2d40*/  @!P0 BRA `(.L_x_31) ;  /* 0x0000007000a48947 */ /* 0x012ff60003800000 */
.L_x_84:
[----:B------:R-:W-:Y:S01]  /*2d50*/  ELECT P0, URZ, PT ;  /* 0x0000000000ff782f */ /* 0x000fe20003800000 */
[----:B------:R-:W-:Y:S02]  /*2d60*/  UIADD3.X UR7, UPT, UPT, URZ, UR63, URZ, UP2, !UPT ;  /* 0x0000003fff077290 */ /* 0x000fe400097fe4ff */
[----:B------:R-:W-:Y:S02]  /*2d70*/  UIADD3.X UR5, UPT, UPT, URZ, UR63, URZ, UP1, !UPT ;  /* 0x0000003fff057290 */ /* 0x000fe40008ffe4ff */
[----:B------:R-:W-:Y:S02]  /*2d80*/  UIADD3 UR24, UPT, UPT, UR9, 0x8800, URZ ;  /* 0x0000880009187890 */ /* 0x000fe4000fffe0ff */
[----:B------:R-:W-:Y:S01]  /*2d90*/  UISETP.NE.AND UP1, UPT, UR4, 0x7, UPT ;  /* 0x000000070400788c */ /* 0x000fe2000bf25270 */
[----:B------:R-:W-:Y:S01]  /*2da0*/  UMOV UR12, UR68 ;  /* 0x00000044000c7c82 */ /* 0x000fe20008000000 */
[----:B------:R-:W-:Y:S02]  /*2db0*/  UMOV UR13, UR69 ;  /* 0x00000045000d7c82 */ /* 0x000fe40008000000 */
[----:B------:R-:W-:-:S02]  /*2dc0*/  USEL UR17, URZ, 0x1, UP1 ;  /* 0x00000001ff117887 */ /* 0x000fc40008800000 */
[----:B-1----:R-:W-:Y:S01]  /*2dd0*/  @P0 IMAD.MOV.U32 R2, RZ, RZ, 0x6000 ;  /* 0x00006000ff020424 */ /* 0x002fe200078e00ff */
[----:B------:R-:W-:Y:S01]  /*2de0*/  USEL UR22, UR4, URZ, UP1 ;  /* 0x000000ff04167287 */ /* 0x000fe20008800000 */
[----:B------:R-:W-:Y:S01]  /*2df0*/  UMOV UR26, 0x20 ;  /* 0x00000020001a7882 */ /* 0x000fe20000000000 */
[----:B------:R-:W-:Y:S01]  /*2e00*/  UMOV UR25, UR9 ;  /* 0x0000000900197c82 */ /* 0x000fe20008000000 */
[----:B------:R-:W-:Y:S01]  /*2e10*/  UMOV UR28, UR68 ;  /* 0x00000044001c7c82 */ /* 0x000fe20008000000 */
[----:B------:R-:W-:Y:S01]  /*2e20*/  UMOV UR29, UR69 ;  /* 0x00000045001d7c82 */ /* 0x000fe20008000000 */
[----:B------:R-:W-:Y:S01]  /*2e30*/  UMOV UR27, UR11 ;  /* 0x0000000b001b7c82 */ /* 0x000fe20008000000 */
[----:B------:R1:W-:Y:S01]  /*2e40*/  @P0 SYNCS.ARRIVE.TRANS64 RZ, [UR9], R2 ;  /* 0x00000002ffff09a7 */ /* 0x0003e20008000009 */
[----:B------:R-:W-:Y:S01]  /*2e50*/  UMOV UR4, UR14 ;  /* 0x0000000e00047c82 */ /* 0x000fe20008000000 */
[----:B------:R2:W-:Y:S01]  /*2e60*/  UTMALDG.4D [UR8], [UR6], desc[URZ] ;  /* 0x0000ff08060075b4 */ /* 0x0005e20008019000 */
[----:B------:R-:W-:Y:S01]  /*2e70*/  UIADD3 UR16, UPT, UPT, UR9, 0xa800, URZ ;  /* 0x0000a80009107890 */ /* 0x000fe2000fffe0ff */
[----:B------:R-:W-:Y:S01]  /*2e80*/  LOP3.LUT R4, R4, UR17, RZ, 0x3c, !PT ;  /* 0x0000001104047c12 */ /* 0x000fe2000f8e3cff */
[----:B------:R-:W-:Y:S01]  /*2e90*/  UIADD3.X UR15, UPT, UPT, URZ, UR63, URZ, UP0, !UPT ;  /* 0x0000003fff0f7290 */ /* 0x000fe200087fe4ff */
[----:B------:R-:W-:Y:S01]  /*2ea0*/  UMOV UR18, 0x40 ;  /* 0x0000004000127882 */ /* 0x000fe20000000000 */
[----:B------:R-:W-:-:S02]  /*2eb0*/  UMOV UR17, UR9 ;  /* 0x0000000900117c82 */ /* 0x000fc40008000000 */
[----:B------:R-:W-:Y:S01]  /*2ec0*/  IMAD.U32 R6, R4, -0x80000000, RZ ;  /* 0x8000000004067824 */ /* 0x000fe200078e00ff */
[----:B------:R3:W-:Y:S01]  /*2ed0*/  UTMALDG.4D [UR24], [UR4], desc[URZ] ;  /* 0x0000ff18040075b4 */ /* 0x0007e20008019000 */
[----:B------:R-:W-:Y:S01]  /*2ee0*/  UMOV UR20, UR68 ;  /* 0x0000004400147c82 */ /* 0x000fe20008000000 */
[----:B------:R-:W-:Y:S01]  /*2ef0*/  UMOV UR21, UR69 ;  /* 0x0000004500157c82 */ /* 0x000fe20008000000 */
[----:B------:R-:W-:Y:S01]  /*2f00*/  UMOV UR19, UR11 ;  /* 0x0000000b00137c82 */ /* 0x000fe20008000000 */
[----:B------:R-:W-:Y:S01]  /*2f10*/  UMOV UR14, UR23 ;  /* 0x00000017000e7c82 */ /* 0x000fe20008000000 */
[----:B------:R-:W-:Y:S01]  /*2f20*/  UMOV UR34, URZ ;  /* 0x000000ff00227c82 */ /* 0x000fe20008000000 */
[----:B------:R-:W-:Y:S01]  /*2f30*/  UMOV UR35, UR67 ;  /* 0x0000004300237c82 */ /* 0x000fe20008000000 */
[----:B------:R-:W-:Y:S01]  /*2f40*/  UMOV UR36, UR68 ;  /* 0x0000004400247c82 */ /* 0x000fe20008000000 */
[----:B------:R1:W-:Y:S01]  /*2f50*/  UTMALDG.4D [UR16], [UR14], desc[URZ] ;  /* 0x0000ff100e0075b4 */ /* 0x0003e20008019000 */
[----:B------:R-:W-:Y:S01]  /*2f60*/  UMOV UR37, UR69 ;  /* 0x0000004500257c82 */ /* 0x000fe20008000000 */
[----:B--2---:R-:W-:-:S02]  /*2f70*/  UIADD3 UR6, UP2, UPT, UR62, 0x180, URZ ;  /* 0x000001803e067890 */ /* 0x004fc4000ff5e0ff */
[----:B------:R-:W-:Y:S02]  /*2f80*/  UIADD3 UR10, UP1, UPT, UR62, 0x180, URZ ;  /* 0x000001803e0a7890 */ /* 0x000fe4000ff3e0ff */
[----:B------:R-:W-:Y:S02]  /*2f90*/  UIADD3 UR8, UP0, UPT, UR62, 0x180, URZ ;  /* 0x000001803e087890 */ /* 0x000fe4000ff1e0ff */
[----:B---3--:R-:W-:-:S09]  /*2fa0*/  ULEA UR4, UR22, UR9, 0x3 ;  /* 0x0000000916047291 */ /* 0x008fd2000f8e18ff */
[----:B------:R-:W2:Y:S02]  /*2fb0*/  SYNCS.PHASECHK.TRANS64.TRYWAIT P0, [UR4+0x48], R6 ;  /* 0x00004806ff0075a7 */ /* 0x000ea40008001104 */
[----:B-12---:R-:W-:Y:S05]  /*2fc0*/  @!P0 BRA `(.L_x_32) ;  /* 0x0000007000208947 */ /* 0x006fea0003800000 */
.L_x_86:
[----:B------:R-:W-:Y:S02]  /*2fd0*/  ELECT P0, URZ, PT ;  /* 0x0000000000ff782f */ /* 0x000fe40003800000 */
[----:B------:R-:W-:Y:S01]  /*2fe0*/  LOP3.LUT R5, R5, 0x1, RZ, 0x3c, !PT ;  /* 0x0000000105057812 */ /* 0x000fe200078e3cff */
[----:B------:R-:W-:Y:S02]  /*2ff0*/  UIMAD UR32, UR22, 0x6000, UR9 ;  /* 0x00006000162078a4 */ /* 0x000fe4000f8e0209 */
[----:B------:R-:W-:Y:S02]  /*3000*/  UIMAD UR24, UR22, 0x6000, UR9 ;  /* 0x00006000161878a4 */ /* 0x000fe4000f8e0209 */
[----:B------:R-:W-:Y:S02]  /*3010*/  UIMAD UR16, UR22, 0x6000, UR9 ;  /* 0x00006000161078a4 */ /* 0x000fe4000f8e0209 */
[----:B------:R-:W-:Y:S02]  /*3020*/  UIADD3.X UR7, UPT, UPT, URZ, UR63, URZ, UP2, !UPT ;  /* 0x0000003fff077290 */ /* 0x000fe400097fe4ff */
[----:B------:R-:W-:-:S02]  /*3030*/  UIADD3 UR32, UPT, UPT, UR32, 0xc800, URZ ;  /* 0x0000c80020207890 */ /* 0x000fc4000fffe0ff */
[----:B------:R-:W-:Y:S01]  /*3040*/  UIADD3 UR33, UPT, UPT, UR4, 0x10, URZ ;  /* 0x0000001004217890 */ /* 0x000fe2000fffe0ff */
[----:B-1----:R-:W-:Y:S01]  /*3050*/  @P0 IMAD.MOV.U32 R2, RZ, RZ, 0x6000 ;  /* 0x00006000ff020424 */ /* 0x002fe200078e00ff */
[----:B------:R-:W-:Y:S02]  /*3060*/  UIADD3 UR24, UPT, UPT, UR24, 0xe800, URZ ;  /* 0x0000e80018187890 */ /* 0x000fe4000fffe0ff */
[----:B------:R-:W-:Y:S01]  /*3070*/  UIADD3 UR25, UPT, UPT, UR4, 0x10, URZ ;  /* 0x0000001004197890 */ /* 0x000fe2000fffe0ff */
[----:B------:R1:W-:Y:S01]  /*3080*/  @P0 SYNCS.ARRIVE.TRANS64 RZ, [UR4+0x10], R2 ;  /* 0x00001002ffff09a7 */ /* 0x0003e20008000004 */
[----:B------:R-:W-:Y:S02]  /*3090*/  UIADD3.X UR11, UPT, UPT, URZ, UR63, URZ, UP1, !UPT ;  /* 0x0000003fff0b7290 */ /* 0x000fe40008ffe4ff */
[----:B------:R-:W-:Y:S01]  /*30a0*/  UIADD3 UR16, UPT, UPT, UR16, 0x10800, URZ ;  /* 0x0001080010107890 */ /* 0x000fe2000fffe0ff */
[----:B------:R-:W-:Y:S01]  /*30b0*/  UTMALDG.4D [UR32], [UR6], desc[URZ] ;  /* 0x0000ff20060075b4 */ /* 0x000fe20008019000 */
[----:B------:R-:W-:-:S02]  /*30c0*/  UIADD3 UR17, UPT, UPT, UR4, 0x10, URZ ;  /* 0x0000001004117890 */ /* 0x000fc4000fffe0ff */
[----:B------:R-:W-:Y:S01]  /*30d0*/  UIADD3.X UR5, UPT, UPT, URZ, UR63, URZ, UP0, !UPT ;  /* 0x0000003fff057290 */ /* 0x000fe200087fe4ff */
[----:B------:R-:W-:Y:S01]  /*30e0*/  UMOV UR26, 0x20 ;  /* 0x00000020001a7882 */ /* 0x000fe20000000000 */
[----:B------:R-:W-:Y:S01]  /*30f0*/  UMOV UR27, UR67 ;  /* 0x00000043001b7c82 */ /* 0x000fe20008000000 */
[----:B------:R-:W-:Y:S01]  /*3100*/  UMOV UR28, UR68 ;  /* 0x00000044001c7c82 */ /* 0x000fe20008000000 */
[----:B------:R-:W-:Y:S01]  /*3110*/  UMOV UR29, UR69 ;  /* 0x00000045001d7c82 */ /* 0x000fe20008000000 */
[----:B------:R-:W-:Y:S01]  /*3120*/  UMOV UR18, 0x40 ;  /* 0x0000004000127882 */ /* 0x000fe20000000000 */
[----:B------:R-:W-:Y:S01]  /*3130*/  UMOV UR19, UR67 ;  /* 0x0000004300137c82 */ /* 0x000fe20008000000 */
[----:B------:R-:W-:Y:S01]  /*3140*/  UMOV UR20, UR68 ;  /* 0x0000004400147c82 */ /* 0x000fe20008000000 */
[----:B------:R-:W-:Y:S01]  /*3150*/  UMOV UR21, UR69 ;  /* 0x0000004500157c82 */ /* 0x000fe20008000000 */
[----:B------:R-:W-:Y:S01]  /*3160*/  UMOV UR4, UR8 ;  /* 0x0000000800047c82 */ /* 0x000fe20008000000 */
[----:B------:R-:W-:Y:S01]  /*3170*/  UTMALDG.4D [UR24], [UR10], desc[URZ] ;  /* 0x0000ff180a0075b4 */ /* 0x000fe20008019000 */
[----:B------:R2:W-:Y:S02]  /*3180*/  UTMALDG.4D [UR16], [UR4], desc[URZ] ;  /* 0x0000ff10040075b4 */ /* 0x0005e40008019000 */
[----:B--2---:R-:W-:-:S04]  /*3190*/  UIADD3 UR5, UPT, UPT, UR22, 0x1, URZ ;  /* 0x0000000116057890 */ /* 0x004fc8000fffe0ff */
[----:B------:R-:W-:-:S04]  /*31a0*/  UISETP.NE.AND UP0, UPT, UR5, 0x7, UPT ;  /* 0x000000070500788c */ /* 0x000fc8000bf05270 */
[----:B------:R-:W-:Y:S02]  /*31b0*/  USEL UR5, UR5, URZ, UP0 ;  /* 0x000000ff05057287 */ /* 0x000fe40008000000 */
[----:B------:R-:W-:Y:S02]  /*31c0*/  USEL UR4, URZ, 0x1, UP0 ;  /* 0x00000001ff047887 */ /* 0x000fe40008000000 */
[----:B------:R-:W-:-:S04]  /*31d0*/  UISETP.GE.AND UP0, UPT, UR55, 0x2, UPT ;  /* 0x000000023700788c */ /* 0x000fc8000bf06270 */
[----:B------:R-:W-:-:S05]  /*31e0*/  LOP3.LUT R4, R4, UR4, RZ, 0x3c, !PT ;  /* 0x0000000404047c12 */ /* 0x000fca000f8e3cff */
[----:B-1----:R-:W-:Y:S05]  /*31f0*/  BRA.U !UP0, `(.L_x_33) ;  /* 0x0000000508647547 */ /* 0x002fea000b800000 */
[----:B------:R-:W-:Y:S01]  /*3200*/  HFMA2 R3, -RZ, RZ, 0, 512 ;  /* 0x00006000ff037431 */ /* 0x000fe200000001ff */
[----:B------:R-:W-:Y:S02]  /*3210*/  UIADD3 UR38, UP5, UPT, UR62, 0x100, URZ ;  /* 0x000001003e267890 */ /* 0x000fe4000ffbe0ff */
[----:B------:R-:W-:Y:S02]  /*3220*/  UIADD3 UR30, UP4, UPT, UR62, 0x100, URZ ;  /* 0x000001003e1e7890 */ /* 0x000fe4000ff9e0ff */
[----:B------:R-:W-:Y:S02]  /*3230*/  UIADD3 UR22, UP3, UPT, UR62, 0x100, URZ ;  /* 0x000001003e167890 */ /* 0x000fe4000ff7e0ff */
[----:B------:R-:W-:Y:S02]  /*3240*/  UIADD3 UR14, UP2, UPT, UR62, 0x180, URZ ;  /* 0x000001803e0e7890 */ /* 0x000fe4000ff5e0ff */
[----:B------:R-:W-:Y:S02]  /*3250*/  UIADD3 UR12, UP1, UPT, UR62, 0x180, URZ ;  /* 0x000001803e0c7890 */ /* 0x000fe4000ff3e0ff */
[----:B------:R-:W-:Y:S01]  /*3260*/  UIADD3 UR10, UP0, UPT, UR62, 0x180, URZ ;  /* 0x000001803e0a7890 */ /* 0x000fe2000ff1e0ff */
[----:B------:R-:W-:Y:S01]  /*3270*/  UMOV UR6, URZ ;  /* 0x000000ff00067c82 */ /* 0x000fe20008000000 */
[----:B------:R-:W-:Y:S01]  /*3280*/  UMOV UR58, URZ ;  /* 0x000000ff003a7c82 */ /* 0x000fe20008000000 */
[----:B------:R-:W-:-:S02]  /*3290*/  UIADD3.X UR39, UPT, UPT, URZ, UR63, URZ, UP5, !UPT ;  /* 0x0000003fff277290 */ /* 0x000fc4000affe4ff */
[----:B------:R-:W-:Y:S02]  /*32a0*/  UIADD3.X UR31, UPT, UPT, URZ, UR63, URZ, UP4, !UPT ;  /* 0x0000003fff1f7290 */ /* 0x000fe4000a7fe4ff */
[----:B------:R-:W-:Y:S02]  /*32b0*/  UIADD3.X UR23, UPT, UPT, URZ, UR63, URZ, UP3, !UPT ;  /* 0x0000003fff177290 */ /* 0x000fe40009ffe4ff */
[----:B------:R-:W-:Y:S02]  /*32c0*/  UIADD3.X UR15, UPT, UPT, URZ, UR63, URZ, UP2, !UPT ;  /* 0x0000003fff0f7290 */ /* 0x000fe400097fe4ff */
[----:B------:R-:W-:Y:S02]  /*32d0*/  UIADD3.X UR13, UPT, UPT, URZ, UR63, URZ, UP1, !UPT ;  /* 0x0000003fff0d7290 */ /* 0x000fe40008ffe4ff */
[----:B------:R-:W-:Y:S01]  /*32e0*/  UIADD3.X UR11, UPT, UPT, URZ, UR63, URZ, UP0, !UPT ;  /* 0x0000003fff0b7290 */ /* 0x000fe200087fe4ff */
[----:B------:R-:W-:Y:S01]  /*32f0*/  UMOV UR50, 0x20 ;  /* 0x0000002000327882 */ /* 0x000fe20000000000 */
[----:B------:R-:W-:Y:S01]  /*3300*/  UMOV UR42, 0x40 ;  /* 0x00000040002a7882 */ /* 0x000fe20000000000 */
[----:B------:R-:W-:Y:S01]  /*3310*/  UMOV UR34, URZ ;  /* 0x000000ff00227c82 */ /* 0x000fe20008000000 */
[----:B------:R-:W-:Y:S01]  /*3320*/  UMOV UR26, 0x20 ;  /* 0x00000020001a7882 */ /* 0x000fe20000000000 */
[----:B------:R-:W-:-:S07]  /*3330*/  UMOV UR18, 0x40 ;  /* 0x0000004000127882 */ /* 0x000fce0000000000 */
.L_x_36:
[----:B------:R-:W-:Y:S01]  /*3340*/  ULEA UR4, UR5, UR9, 0x3 ;  /* 0x0000000905047291 */ /* 0x000fe2000f8e18ff */
[----:B------:R-:W-:Y:S01]  /*3350*/  SHF.L.U32 R6, R4, 0x1f, RZ ;  /* 0x0000001f04067819 */ /* 0x000fe200000006ff */
[----:B------:R-:W-:Y:S02]  /*3360*/  UIMAD UR56, UR5, 0x6000, UR9 ;  /* 0x00006000053878a4 */ /* 0x000fe4000f8e0209 */
[----:B------:R-:W-:Y:S02]  /*3370*/  UIMAD UR48, UR5, 0x6000, UR9 ;  /* 0x00006000053078a4 */ /* 0x000fe4000f8e0209 */
[----:B------:R-:W-:Y:S02]  /*3380*/  UIMAD UR40, UR5, 0x6000, UR9 ;  /* 0x00006000052878a4 */ /* 0x000fe4000f8e0209 */
[----:B------:R-:W-:Y:S01]  /*3390*/  UIADD3 UR59, UPT, UPT, UR47, -UR6, URZ ;  /* 0x800000062f3b7290 */ /* 0x000fe2000fffe0ff */
[----:B-1----:R-:W1:Y:S01]  /*33a0*/  SYNCS.PHASECHK.TRANS64.TRYWAIT P0, [UR4+0x48], R6 ;  /* 0x00004806ff0075a7 */ /* 0x002e620008001104 */
[----:B------:R-:W-:Y:S01]  /*33b0*/  UIADD3 UR5, UPT, UPT, UR5, 0x1, URZ ;  /* 0x0000000105057890 */ /* 0x000fe2000fffe0ff */
[----:B------:R-:W-:Y:S01]  /*33c0*/  UMOV UR60, UR68 ;  /* 0x00000044003c7c82 */ /* 0x000fe20008000000 */
[----:B-1----:R-:W-:Y:S10]  /*33d0*/  @!P0 BRA `(.L_x_34) ;  /* 0x0000006c00388947 */ /* 0x002ff40003800000 */
.L_x_88:
[----:B------:R-:W-:Y:S01]  /*33e0*/  ELECT P0, URZ, PT ;  /* 0x0000000000ff782f */ /* 0x000fe20003800000 */
[----:B------:R-:W-:Y:S02]  /*33f0*/  UISETP.NE.AND UP0, UPT, UR5, 0x7, UPT ;  /* 0x000000070500788c */ /* 0x000fe4000bf05270 */
[----:B------:R-:W-:Y:S02]  /*3400*/  USHF.L.U32 UR59, UR59, 0x7, URZ ;  /* 0x000000073b3b7899 */ /* 0x000fe400080006ff */
[----:B------:R-:W-:Y:S02]  /*3410*/  USEL UR7, URZ, 0x1, UP0 ;  /* 0x00000001ff077887 */ /* 0x000fe40008000000 */
[----:B------:R-:W-:Y:S02]  /*3420*/  USEL UR5, UR5, URZ, UP0 ;  /* 0x000000ff05057287 */ /* 0x000fe40008000000 */
[----:B------:R-:W-:Y:S02]  /*3430*/  UIADD3 UR56, UPT, UPT, UR56, 0xc800, URZ ;  /* 0x0000c80038387890 */ /* 0x000fe4000fffe0ff */
[----:B------:R-:W-:-:S02]  /*3440*/  UIADD3 UR57, UPT, UPT, UR4, 0x10, URZ ;  /* 0x0000001004397890 */ /* 0x000fc4000fffe0ff */
[----:B-1----:R-:W-:Y:S01]  /*3450*/  @P0 IMAD.MOV.U32 R2, RZ, RZ, 0x6000 ;  /* 0x00006000ff020424 */ /* 0x002fe200078e00ff */
[----:B------:R-:W-:Y:S01]  /*3460*/  UIADD3 UR48, UPT, UPT, UR48, 0xe800, URZ ;  /* 0x0000e80030307890 */ /* 0x000fe2000fffe0ff */
[----:B------:R-:W-:Y:S01]  /*3470*/  LOP3.LUT R4, R4, UR7, RZ, 0x3c, !PT ;  /* 0x0000000704047c12 */ /* 0x000fe2000f8e3cff */
[----:B------:R-:W-:Y:S01]  /*3480*/  UIADD3 UR49, UPT, UPT, UR4, 0x10, URZ ;  /* 0x0000001004317890 */ /* 0x000fe2000fffe0ff */
[----:B------:R1:W-:Y:S01]  /*3490*/  @P0 SYNCS.ARRIVE.TRANS64 RZ, [UR4+0x10], R2 ;  /* 0x00001002ffff09a7 */ /* 0x0003e20008000004 */
[----:B------:R-:W-:Y:S02]  /*34a0*/  UIADD3 UR40, UPT, UPT, UR40, 0x10800, URZ ;  /* 0x0001080028287890 */ /* 0x000fe4000fffe0ff */
[----:B------:R-:W-:Y:S01]  /*34b0*/  UIADD3 UR41, UPT, UPT, UR4, 0x10, URZ ;  /* 0x0000001004297890 */ /* 0x000fe2000fffe0ff */
[----:B------:R-:W-:Y:S01]  /*34c0*/  IMAD.U32 R6, R4, -0x80000000, RZ ;  /* 0x8000000004067824 */ /* 0x000fe200078e00ff */
[----:B------:R-:W-:Y:S01]  /*34d0*/  ULEA UR4, UR5, UR9, 0x3 ;  /* 0x0000000905047291 */ /* 0x000fe2000f8e18ff */
[----:B------:R-:W-:Y:S01]  /*34e0*/  UMOV UR61, UR69 ;  /* 0x00000045003d7c82 */ /* 0x000fe20008000000 */
[----:B------:R-:W-:Y:S01]  /*34f0*/  UMOV UR52, UR68 ;  /* 0x0000004400347c82 */ /* 0x000fe20008000000 */
[----:B------:R-:W-:Y:S01]  /*3500*/  UMOV UR53, UR69 ;  /* 0x0000004500357c82 */ /* 0x000fe20008000000 */
[----:B------:R-:W-:Y:S01]  /*3510*/  UMOV UR51, UR59 ;  /* 0x0000003b00337c82 */ /* 0x000fe20008000000 */
[----:B------:R-:W-:Y:S01]  /*3520*/  UMOV UR44, UR68 ;  /* 0x00000044002c7c82 */ /* 0x000fe20008000000 */
[----:B------:R-:W-:Y:S01]  /*3530*/  UMOV UR45, UR69 ;  /* 0x00000045002d7c82 */ /* 0x000fe20008000000 */
[----:B------:R-:W-:Y:S01]  /*3540*/  UMOV UR43, UR59 ;  /* 0x0000003b002b7c82 */ /* 0x000fe20008000000 */
[----:B------:R1:W-:Y:S01]  /*3550*/  UTMALDG.4D [UR56], [UR38], desc[URZ] ;  /* 0x0000ff38260075b4 */ /* 0x0003e20008019000 */
[----:B------:R1:W-:Y:S01]  /*3560*/  UTMALDG.4D [UR48], [UR30], desc[URZ] ;  /* 0x0000ff301e0075b4 */ /* 0x0003e20008019000 */
[----:B------:R1:W-:Y:S01]  /*3570*/  UTMALDG.4D [UR40], [UR22], desc[URZ] ;  /* 0x0000ff28160075b4 */ /* 0x0003e20008019000 */
[----:B------:R-:W2:Y:S02]  /*3580*/  SYNCS.PHASECHK.TRANS64.TRYWAIT P0, [UR4+0x48], R6 ;  /* 0x00004806ff0075a7 */ /* 0x000ea40008001104 */
[----:B-12---:R-:W-:Y:S05]  /*3590*/  @!P0 BRA `(.L_x_35) ;  /* 0x0000006800e48947 */ /* 0x006fea0003800000 */
.L_x_90:
[----:B------:R-:W-:Y:S01]  /*35a0*/  ELECT P0, URZ, PT ;  /* 0x0000000000ff782f */ /* 0x000fe20003800000 */
[----:B------:R-:W-:Y:S02]  /*35b0*/  UIMAD UR32, UR5, 0x6000, UR9 ;  /* 0x00006000052078a4 */ /* 0x000fe4000f8e0209 */
[----:B------:R-:W-:Y:S02]  /*35c0*/  UIMAD UR24, UR5, 0x6000, UR9 ;  /* 0x00006000051878a4 */ /* 0x000fe4000f8e0209 */
[----:B------:R-:W-:Y:S02]  /*35d0*/  UIMAD UR16, UR5, 0x6000, UR9 ;  /* 0x00006000051078a4 */ /* 0x000fe4000f8e0209 */
[----:B------:R-:W-:Y:S02]  /*35e0*/  UIADD3 UR33, UPT, UPT, UR4, 0x10, URZ ;  /* 0x0000001004217890 */ /* 0x000fe4000fffe0ff */
[----:B------:R-:W-:Y:S02]  /*35f0*/  UIADD3 UR32, UPT, UPT, UR32, 0xc800, URZ ;  /* 0x0000c80020207890 */ /* 0x000fe4000fffe0ff */
[----:B------:R-:W-:-:S02]  /*3600*/  UIADD3 UR25, UPT, UPT, UR4, 0x10, URZ ;  /* 0x0000001004197890 */ /* 0x000fc4000fffe0ff */
[----:B------:R2:W-:Y:S01]  /*3610*/  @P0 SYNCS.ARRIVE.TRANS64 RZ, [UR4+0x10], R3 ;  /* 0x00001003ffff09a7 */ /* 0x0005e20008000004 */
[----:B------:R-:W-:Y:S02]  /*3620*/  UIADD3 UR24, UPT, UPT, UR24, 0xe800, URZ ;  /* 0x0000e80018187890 */ /* 0x000fe4000fffe0ff */
[----:B------:R-:W-:Y:S02]  /*3630*/  UIADD3 UR17, UPT, UPT, UR4, 0x10, URZ ;  /* 0x0000001004117890 */ /* 0x000fe4000fffe0ff */
[----:B------:R-:W-:Y:S01]  /*3640*/  UIADD3 UR16, UPT, UPT, UR16, 0x10800, URZ ;  /* 0x0001080010107890 */ /* 0x000fe2000fffe0ff */
[----:B------:R-:W-:Y:S01]  /*3650*/  UMOV UR35, UR59 ;  /* 0x0000003b00237c82 */ /* 0x000fe20008000000 */
        /* <DEDUP_REMOVED lines=9> */
[----:B------:R-:W-:-:S02]  /*36f0*/  UIADD3 UR4, UPT, UPT, UR5, 0x1, URZ ;  /* 0x0000000105047890 */ /* 0x000fc4000fffe0ff */
[----:B------:R-:W-:Y:S02]  /*3700*/  UIADD3 UR6, UPT, UPT, UR6, 0x1, URZ ;  /* 0x0000000106067890 */ /* 0x000fe4000fffe0ff */
[----:B------:R-:W-:Y:S01]  /*3710*/  UISETP.NE.AND UP0, UPT, UR4, 0x7, UPT ;  /* 0x000000070400788c */ /* 0x000fe2000bf05270 */
[----:B------:R2:W-:Y:S03]  /*3720*/  UTMALDG.4D [UR24], [UR12], desc[URZ] ;  /* 0x0000ff180c0075b4 */ /* 0x0005e60008019000 */
[----:B------:R-:W-:Y:S02]  /*3730*/  USEL UR5, UR4, URZ, UP0 ;  /* 0x000000ff04057287 */ /* 0x000fe40008000000 */
[----:B------:R-:W-:Y:S02]  /*3740*/  USEL UR4, URZ, 0x1, UP0 ;  /* 0x00000001ff047887 */ /* 0x000fe40008000000 */
[----:B------:R-:W-:Y:S01]  /*3750*/  UISETP.NE.AND UP0, UPT, UR6, UR46, UPT ;  /* 0x0000002e0600728c */ /* 0x000fe2000bf05270 */
[----:B------:R2:W-:Y:S03]  /*3760*/  UTMALDG.4D [UR16], [UR10], desc[URZ] ;  /* 0x0000ff100a0075b4 */ /* 0x0005e60008019000 */
[----:B------:R-:W-:-:S05]  /*3770*/  LOP3.LUT R4, R4, UR4, RZ, 0x3c, !PT ;  /* 0x0000000404047c12 */ /* 0x000fca000f8e3cff */
[----:B--2---:R-:W-:Y:S05]  /*3780*/  BRA.U UP0, `(.L_x_36) ;  /* 0xfffffff900ec7547 */ /* 0x004fea000b83ffff */
.L_x_33:
[----:B------:R-:W2:Y:S01]  /*3790*/  LDCU UR6, c[0x0][0x610] ;  /* 0x0000c200ff0677ac */ /* 0x000ea20008000800 */
[----:B------:R-:W3:Y:S01]  /*37a0*/  LDCU.U8 UR8, c[0x0][0x614] ;  /* 0x0000c280ff0877ac */ /* 0x000ee20008000000 */
[----:B------:R-:W-:Y:S01]  /*37b0*/  UIADD3 UR54, UPT, UPT, UR71, UR54, URZ ;  /* 0x0000003647367290 */ /* 0x000fe2000fffe0ff */
[----:B------:R-:W4:Y:S01]  /*37c0*/  LDCU.U8 UR4, c[0x0][0x615] ;  /* 0x0000c2a0ff0477ac */ /* 0x000f220008000000 */
[----:B------:R-:W5:Y:S02]  /*37d0*/  LDCU.64 UR10, c[0x0][0x618] ;  /* 0x0000c300ff0a77ac */ /* 0x000f640008000a00 */
[----:B--2---:R-:W-:Y:S01]  /*37e0*/  UIMAD.WIDE.U32 UR6, UR54, UR6, URZ ;  /* 0x00000006360672a5 */ /* 0x004fe2000f8e00ff */
[----:B------:R-:W2:Y:S01]  /*37f0*/  LDCU.U8 UR13, c[0x0][0x620] ;  /* 0x0000c400ff0d77ac */ /* 0x000ea20008000000 */
[----:B------:R-:W1:Y:S05]  /*3800*/  LDCU.U8 UR12, c[0x0][0x621] ;  /* 0x0000c420ff0c77ac */ /* 0x000e6a0008000000 */
[----:B------:R-:W-:-:S02]  /*3810*/  UMOV UR6, UR7 ;  /* 0x0000000700067c82 */ /* 0x000fc40008000000 */
[----:B------:R-:W-:-:S04]  /*3820*/  UIADD3 UR68, UPT, UPT, UR54, -UR6, URZ ;  /* 0x8000000636447290 */ /* 0x000fc8000fffe0ff */
[----:B---3--:R-:W-:Y:S01]  /*3830*/  USHF.R.U32.HI UR68, URZ, UR8, UR68 ;  /* 0x00000008ff447299 */ /* 0x008fe20008011644 */
[----:B------:R-:W3:Y:S03]  /*3840*/  LDCU UR8, c[0x0][0x60c] ;  /* 0x0000c180ff0877ac */ /* 0x000ee60008000800 */
[----:B------:R-:W-:-:S04]  /*3850*/  UIADD3 UR68, UPT, UPT, UR6, UR68, URZ ;  /* 0x0000004406447290 */ /* 0x000fc8000fffe0ff */
[----:B----4-:R-:W-:-:S04]  /*3860*/  USHF.R.U32.HI UR68, URZ, UR4, UR68 ;  /* 0x00000004ff447299 */ /* 0x010fc80008011644 */
[----:B-----5:R-:W-:-:S07]  /*3870*/  UIMAD.WIDE.U32 UR6, UR68, UR11, URZ ;  /* 0x0000000b440672a5 */ /* 0x020fce000f8e00ff */
[----:B------:R-:W-:Y:S02]  /*3880*/  UMOV UR4, UR7 ;  /* 0x0000000700047c82 */ /* 0x000fe40008000000 */
[----:B------:R-:W-:Y:S02]  /*3890*/  UIADD3 UR6, UPT, UPT, UR68, -UR4, URZ ;  /* 0x8000000444067290 */ /* 0x000fe4000fffe0ff */
[----:B------:R-:W4:Y:S02]  /*38a0*/  LDCU UR7, c[0x0][0x624] ;  /* 0x0000c480ff0777ac */ /* 0x000f240008000800 */
[----:B--2---:R-:W-:-:S04]  /*38b0*/  USHF.R.U32.HI UR6, URZ, UR13, UR6 ;  /* 0x0000000dff067299 */ /* 0x004fc80008011606 */
[----:B------:R-:W-:Y:S02]  /*38c0*/  UIADD3 UR4, UPT, UPT, UR4, UR6, URZ ;  /* 0x0000000604047290 */ /* 0x000fe4000fffe0ff */
[----:B------:R-:W-:Y:S02]  /*38d0*/  UIADD3 UR6, UPT, UPT, -UR68, URZ, URZ ;  /* 0x000000ff44067290 */ /* 0x000fe4000fffe1ff */
[----:B-1----:R-:W-:Y:S02]  /*38e0*/  USHF.R.U32.HI UR69, URZ, UR12, UR4 ;  /* 0x0000000cff457299 */ /* 0x002fe40008011604 */
[----:B---3--:R-:W-:Y:S02]  /*38f0*/  UIMAD UR8, UR8, UR6, UR54 ;  /* 0x00000006080872a4 */ /* 0x008fe4000f8e0236 */
[----:B------:R-:W-:Y:S02]  /*3900*/  UIADD3 UR4, UPT, UPT, -UR69, URZ, URZ ;  /* 0x000000ff45047290 */ /* 0x000fe4000fffe1ff */
[----:B----4-:R-:W-:-:S02]  /*3910*/  UISETP.GE.AND UP0, UPT, UR54, UR7, UPT ;  /* 0x000000073600728c */ /* 0x010fc4000bf06270 */
[----:B------:R-:W-:-:S07]  /*3920*/  UIMAD UR68, UR10, UR4, UR68 ;  /* 0x000000040a4472a4 */ /* 0x000fce000f8e0244 */
[----:B------:R-:W-:Y:S05]  /*3930*/  BRA.U !UP0, `(.L_x_37) ;  /* 0xfffffff108547547 */ /* 0x000fea000b83ffff */
.L_x_29:
[----:B------:R-:W-:Y:S01]  /*3940*/  UIADD3 UR4, UPT, UPT, UR5, 0x2, URZ ;  /* 0x0000000205047890 */ /* 0x000fe2000fffe0ff */
[----:B------:R-:W1:Y:S01]  /*3950*/  S2UR UR8, SR_CgaCtaId ;  /* 0x00000000000879c3 */ /* 0x000e620000008800 */
[----:B------:R-:W-:-:S04]  /*3960*/  UISETP.NE.AND UP0, UPT, UR5, 0x6, UPT ;  /* 0x000000060500788c */ /* 0x000fc8000bf05270 */
[----:B------:R-:W-:-:S04]  /*3970*/  USEL UR4, UR4, 0x1, UP0 ;  /* 0x0000000104047887 */ /* 0x000fc80008000000 */
[----:B------:R-:W-:Y:S02]  /*3980*/  UIADD3 UR7, UPT, UPT, UR4, 0x1, URZ ;  /* 0x0000000104077890 */ /* 0x000fe4000fffe0ff */
[----:B------:R-:W-:-:S04]  /*3990*/  UISETP.NE.AND UP1, UPT, UR4, 0x7, UPT ;  /* 0x000000070400788c */ /* 0x000fc8000bf25270 */
[----:B------:R-:W-:Y:S02]  /*39a0*/  USEL UR7, UR7, 0x1, UP1 ;  /* 0x0000000107077887 */ /* 0x000fe40008800000 */
[----:B------:R-:W-:Y:S02]  /*39b0*/  UISETP.EQ.XOR UP1, UPT, UR5, 0x6, !UP1 ;  /* 0x000000060500788c */ /* 0x000fe4000cf22a70 */
[----:B------:R-:W-:Y:S02]  /*39c0*/  UIADD3 UR4, UPT, UPT, UR7, 0x1, URZ ;  /* 0x0000000107047890 */ /* 0x000fe4000fffe0ff */
[----:B------:R-:W-:Y:S02]  /*39d0*/  UISETP.NE.AND UP0, UPT, UR7, 0x7, UPT ;  /* 0x000000070700788c */ /* 0x000fe4000bf05270 */
[----:B------:R-:W-:Y:S02]  /*39e0*/  UISETP.EQ.XOR UP1, UPT, UR7, 0x7, UP1 ;  /* 0x000000070700788c */ /* 0x000fe40008f22a70 */
[----:B------:R-:W-:-:S04]  /*39f0*/  USEL UR6, UR4, 0x1, UP0 ;  /* 0x0000000104067887 */ /* 0x000fc80008000000 */
[----:B------:R-:W-:Y:S02]  /*3a00*/  UIADD3 UR4, UPT, UPT, UR6, 0x1, URZ ;  /* 0x0000000106047890 */ /* 0x000fe4000fffe0ff */
[----:B------:R-:W-:Y:S02]  /*3a10*/  UISETP.NE.AND UP0, UPT, UR6, 0x7, UPT ;  /* 0x000000070600788c */ /* 0x000fe4000bf05270 */
[----:B------:R-:W-:Y:S02]  /*3a20*/  UISETP.EQ.XOR UP1, UPT, UR6, 0x7, UP1 ;  /* 0x000000070600788c */ /* 0x000fe40008f22a70 */
[----:B------:R-:W-:-:S04]  /*3a30*/  USEL UR4, UR4, 0x1, UP0 ;  /* 0x0000000104047887 */ /* 0x000fc80008000000 */
[----:B------:R-:W-:Y:S02]  /*3a40*/  UIADD3 UR5, UPT, UPT, UR4, 0x1, URZ ;  /* 0x0000000104057890 */ /* 0x000fe4000fffe0ff */
[----:B------:R-:W-:Y:S02]  /*3a50*/  UISETP.NE.AND UP0, UPT, UR4, 0x7, UPT ;  /* 0x000000070400788c */ /* 0x000fe4000bf05270 */
[----:B------:R-:W-:Y:S02]  /*3a60*/  UISETP.EQ.XOR UP1, UPT, UR4, 0x7, UP1 ;  /* 0x000000070400788c */ /* 0x000fe40008f22a70 */
[----:B------:R-:W-:-:S03]  /*3a70*/  USEL UR4, UR5, 0x1, UP0 ;  /* 0x0000000105047887 */ /* 0x000fc60008000000 */
[----:B------:R-:W-:Y:S01]  /*3a80*/  UMOV UR5, 0x400 ;  /* 0x0000040000057882 */ /* 0x000fe20000000000 */
[----:B------:R-:W-:Y:S02]  /*3a90*/  UISETP.EQ.XOR UP1, UPT, UR4, 0x7, UP1 ;  /* 0x000000070400788c */ /* 0x000fe40008f22a70 */
[----:B------:R-:W-:Y:S02]  /*3aa0*/  UISETP.NE.AND UP0, UPT, UR4, 0x7, UPT ;  /* 0x000000070400788c */ /* 0x000fe4000bf05270 */
[----:B------:R-:W-:Y:S02]  /*3ab0*/  USEL UR6, URZ, 0x1, !UP1 ;  /* 0x00000001ff067887 */ /* 0x000fe4000c800000 */
[----:B-1----:R-:W-:Y:S02]  /*3ac0*/  ULEA UR5, UR8, UR5, 0x18 ;  /* 0x0000000508057291 */ /* 0x002fe4000f8ec0ff */
[----:B------:R-:W-:Y:S02]  /*3ad0*/  USEL UR4, UR4, URZ, UP0 ;  /* 0x000000ff04047287 */ /* 0x000fe40008000000 */
[----:B------:R-:W-:-:S02]  /*3ae0*/  LOP3.LUT R4, R4, UR6, RZ, 0x3c, !PT ;  /* 0x0000000604047c12 */ /* 0x000fc4000f8e3cff */
[----:B------:R-:W-:Y:S02]  /*3af0*/  ULEA UR4, UR4, UR5, 0x3 ;  /* 0x0000000504047291 */ /* 0x000fe4000f8e18ff */
[----:B------:R-:W-:-:S07]  /*3b00*/  SHF.L.U32 R6, R4, 0x1f, RZ ;  /* 0x0000001f04067819 */ /* 0x000fce00000006ff */
[----:B------:R-:W1:Y:S02]  /*3b10*/  SYNCS.PHASECHK.TRANS64.TRYWAIT P0, [UR4+0x48], R6 ;  /* 0x00004806ff0075a7 */ /* 0x000e640008001104 */
[----:B-1----:R-:W-:Y:S05]  /*3b20*/  @!P0 BRA `(.L_x_38) ;  /* 0x00000064009c8947 */ /* 0x002fea0003800000 */
.L_x_92:
[----:B------:R-:W-:Y:S02]  /*3b30*/  ELECT P0, URZ, PT ;  /* 0x0000000000ff782f */ /* 0x000fe40003800000 */
[----:B------:R-:W-:-:S11]  /*3b40*/  SHF.L.U32 R4, R5, 0x1f, RZ ;  /* 0x0000001f05047819 */ /* 0x000fd600000006ff */
[----:B-1----:R-:W-:-:S04]  /*3b50*/  @P0 IMAD.MOV.U32 R2, RZ, RZ, 0x6000 ;  /* 0x00006000ff020424 */ /* 0x002fc800078e00ff */
[----:B------:R1:W-:Y:S01]  /*3b60*/  @P0 SYNCS.ARRIVE.TRANS64 RZ, [UR4+0x10], R2 ;  /* 0x00001002ffff09a7 */ /* 0x0003e20008000004 */
[----:B------:R-:W2:Y:S02]  /*3b70*/  SYNCS.PHASECHK.TRANS64.TRYWAIT P0, [UR5+0x8], R4 ;  /* 0x00000804ff0075a7 */ /* 0x000ea40008001105 */
[----:B-12---:R-:W-:Y:S05]  /*3b80*/  @!P0 BRA `(.L_x_39) ;  /* 0x0000006400a08947 */ /* 0x006fea0003800000 */
.L_x_94:
[----:B------:R-:W-:-:S13]  /*3b90*/  ELECT P0, URZ, PT ;  /* 0x0000000000ff782f */ /* 0x000fda0003800000 */
[----:B-1----:R-:W-:-:S04]  /*3ba0*/  @P0 MOV R2, 0x6000 ;  /* 0x0000600000020802 */ /* 0x002fc80000000f00 */
[----:B------:R3:W-:Y:S03]  /*3bb0*/  @P0 SYNCS.ARRIVE.TRANS64 RZ, [UR5], R2 ;  /* 0x00000002ffff09a7 */ /* 0x0007e60008000005 */
.L_x_5:
[----:B------:R-:W-:-:S13]  /*3bc0*/  ISETP.GT.AND P0, PT, R0, 0x3, PT ;  /* 0x000000030000780c */ /* 0x000fda0003f04270 */
[----:B------:R-:W-:Y:S05]  /*3bd0*/  @P0 BRA `(.L_x_3) ;  /* 0x0000004800500947 */ /* 0x000fea0003800000 */
.L_x_40:
[----:B------:R-:W-:-:S08]  /*3be0*/  NOP ;  /* 0x0000000000007918 */ /* 0x000fd00000000000 */
[----:B------:R-:W5:Y:S02]  /*3bf0*/  USETMAXREG.TRY_ALLOC.CTAPOOL UP0, 0xc0 ;  /* 0x000000c0000079c8 */ /* 0x000f640008000600 */
[----:B-----5:R-:W-:Y:S05]  /*3c00*/  BRA.U !UP0, `(.L_x_40) ;  /* 0xfffffffd08f47547 */ /* 0x020fea000b83ffff */
[----:B------:R-:W5:Y:S01]  /*3c10*/  LDCU UR6, c[0x0][0x38c] ;  /* 0x00007180ff0677ac */ /* 0x000f620008000800 */
[----:B------:R-:W-:Y:S01]  /*3c20*/  HFMA2 R139, -RZ, RZ, 0, 5.9604644775390625e-08 ;  /* 0x00000001ff8b7431 */ /* 0x000fe200000001ff */
[----:B------:R-:W1:Y:S01]  /*3c30*/  LDCU UR7, c[0x0][0x624] ;  /* 0x0000c480ff0777ac */ /* 0x000e620008000800 */
[----:B-----5:R-:W-:Y:S02]  /*3c40*/  UIADD3 UR4, UPT, UPT, -UR6, URZ, URZ ;  /* 0x000000ff06047290 */ /* 0x020fe4000fffe1ff */
[----:B----4-:R-:W-:Y:S02]  /*3c50*/  UIADD3 UR5, UPT, UPT, UR6, -0x1, URZ ;  /* 0xffffffff06057890 */ /* 0x010fe4000fffe0ff */
[----:B------:R-:W-:Y:S02]  /*3c60*/  USHF.R.S32.HI UR4, URZ, 0x1f, UR4 ;  /* 0x0000001fff047899 */ /* 0x000fe40008011404 */
[----:B------:R-:W-:Y:S02]  /*3c70*/  UISETP.GT.AND UP0, UPT, UR6, URZ, UPT ;  /* 0x000000ff0600728c */ /* 0x000fe4000bf04270 */
[----:B------:R-:W-:-:S02]  /*3c80*/  USHF.R.S32.HI UR9, URZ, 0x1f, UR5 ;  /* 0x0000001fff097899 */ /* 0x000fc40008011405 */
[----:B------:R-:W-:Y:S02]  /*3c90*/  ULEA.HI UR4, UR4, -UR6, URZ, 0x7 ;  /* 0x8000000604047291 */ /* 0x000fe4000f8f38ff */
[----:B------:R-:W-:Y:S02]  /*3ca0*/  ULEA.HI UR9, UR9, UR5, URZ, 0x7 ;  /* 0x0000000509097291 */ /* 0x000fe4000f8f38ff */
[----:B------:R-:W-:Y:S02]  /*3cb0*/  USHF.R.S32.HI UR4, URZ, 0x7, UR4 ;  /* 0x00000007ff047899 */ /* 0x000fe40008011404 */
[----:B------:R-:W-:Y:S02]  /*3cc0*/  USHF.R.S32.HI UR9, URZ, 0x7, UR9 ;  /* 0x00000007ff097899 */ /* 0x000fe40008011409 */
[----:B------:R-:W-:Y:S02]  /*3cd0*/  @!UP0 ULOP3.LUT UR9, URZ, UR4, URZ, 0x33, !UPT ;  /* 0x00000004ff098292 */ /* 0x000fe4000f8e33ff */
[----:B-1----:R-:W-:Y:S01]  /*3ce0*/  UISETP.GE.AND UP0, UPT, UR70, UR7, UPT ;  /* 0x000000074600728c */ /* 0x002fe2000bf06270 */
[----:B------:R-:W-:Y:S08]  /*3cf0*/  BAR.SYNC.DEFER_BLOCKING 0x2, 0x120 ;  /* 0x0084800000007b1d */ /* 0x000ff00000010000 */
[----:B------:R-:W-:Y:S05]  /*3d00*/  BRA.U UP0, `(.L_x_41) ;  /* 0x0000004500e87547 */ /* 0x000fea000b800000 */
[----:B------:R-:W-:Y:S01]  /*3d10*/  UISETP.LT.AND UP0, UPT, URZ, UR9, UPT ;  /* 0x00000009ff00728c */ /* 0x000fe2000bf01270 */
[----:B------:R-:W1:Y:S01]  /*3d20*/  S2UR UR5, SR_CgaCtaId ;  /* 0x00000000000579c3 */ /* 0x000e620000008800 */
[----:B------:R-:W-:Y:S01]  /*3d30*/  SHF.R.S32.HI R3, RZ, 0x1f, R0 ;  /* 0x0000001fff037819 */ /* 0x000fe20000011400 */
[----:B------:R-:W-:Y:S01]  /*3d40*/  IMAD.MOV.U32 R132, RZ, RZ, -0x1 ;  /* 0xffffffffff847424 */ /* 0x000fe200078e00ff */
[----:B------:R-:W-:Y:S01]  /*3d50*/  USEL UR4, URZ, UR9, !UP0 ;  /* 0x00000009ff047287 */ /* 0x000fe2000c000000 */
[----:B------:R-:W-:Y:S01]  /*3d60*/  IMAD.MOV.U32 R139, RZ, RZ, 0x1 ;  /* 0x00000001ff8b7424 */ /* 0x000fe200078e00ff */
[----:B------:R-:W-:Y:S01]  /*3d70*/  LEA.HI R3, R3, R0, RZ, 0x2 ;  /* 0x0000000003037211 */ /* 0x000fe200078f10ff */
[----:B------:R-:W-:Y:S01]  /*3d80*/  IMAD.MOV.U32 R138, RZ, RZ, RZ ;  /* 0x000000ffff8a7224 */ /* 0x000fe200078e00ff */
[----:B------:R-:W-:Y:S01]  /*3d90*/  UIMAD UR4, UR4, -0x80, UR6 ;  /* 0xffffff80040478a4 */ /* 0x000fe2000f8e0206 */
[----:B------:R-:W4:Y:S01]  /*3da0*/  S2UR UR7, SR_CgaCtaId ;  /* 0x00000000000779c3 */ /* 0x000f220000008800 */
[----:B------:R-:W-:Y:S01]  /*3db0*/  LOP3.LUT R3, R3, 0xfffffffc, RZ, 0xc0, !PT ;  /* 0xfffffffc03037812 */ /* 0x000fe200078ec0ff */
[----:B------:R-:W-:Y:S01]  /*3dc0*/  UMOV UR6, 0x400 ;  /* 0x0000040000067882 */ /* 0x000fe20000000000 */
[----:B------:R-:W-:Y:S01]  /*3dd0*/  UMOV UR11, 0x400 ;  /* 0x00000400000b7882 */ /* 0x000fe20000000000 */
[----:B------:R-:W-:Y:S01]  /*3de0*/  UMOV UR10, URZ ;  /* 0x000000ff000a7c82 */ /* 0x000fe20008000000 */
[----:B------:R-:W-:Y:S01]  /*3df0*/  IMAD R5, RZ, RZ, -UR4 ;  /* 0x80000004ff057e24 */ /* 0x000fe2000f8e02ff */
[----:B------:R-:W-:-:S04]  /*3e00*/  IADD3 R3, PT, PT, R0, 0x3, -R3 ;  /* 0x0000000300037810 */ /* 0x000fc80007ffe803 */
[C---:B------:R-:W-:Y:S02]  /*3e10*/  VIADDMNMX R135, R5.reuse, 0x20, RZ, !PT ;  /* 0x0000002005877846 */ /* 0x040fe400078001ff */
[C---:B--2---:R-:W-:Y:S02]  /*3e20*/  VIADDMNMX R7, R5.reuse, 0x40, RZ, !PT ;  /* 0x0000004005077846 */ /* 0x044fe400078001ff */
[C---:B------:R-:W-:Y:S02]  /*3e30*/  VIADDMNMX R133, R5.reuse, 0x60, RZ, !PT ;  /* 0x0000006005857846 */ /* 0x040fe400078001ff */
[----:B------:R-:W-:Y:S01]  /*3e40*/  VIADDMNMX R5, R5, 0x80, RZ, !PT ;  /* 0x0000008005057846 */ /* 0x000fe200078001ff */
[----:B-1----:R-:W-:Y:S01]  /*3e50*/  ULEA UR6, UR5, UR6, 0x18 ;  /* 0x0000000605067291 */ /* 0x002fe2000f8ec0ff */
[--C-:B------:R-:W-:Y:S02]  /*3e60*/  SHF.R.U32.HI R135, RZ, R135, R132.reuse ;  /* 0x00000087ff877219 */ /* 0x100fe40000011684 */
[----:B------:R-:W-:-:S02]  /*3e70*/  SHF.R.U32.HI R134, RZ, R7, R132 ;  /* 0x00000007ff867219 */ /* 0x000fc40000011684 */
[--C-:B------:R-:W-:Y:S02]  /*3e80*/  SHF.R.U32.HI R133, RZ, R133, R132.reuse ;  /* 0x00000085ff857219 */ /* 0x100fe40000011684 */
[----:B------:R-:W-:Y:S01]  /*3e90*/  SHF.R.U32.HI R132, RZ, R5, R132 ;  /* 0x00000005ff847219 */ /* 0x000fe20000011684 */
[----:B----4-:R-:W-:-:S12]  /*3ea0*/  ULEA UR11, UR7, UR11, 0x18 ;  /* 0x0000000b070b7291 */ /* 0x010fd8000f8ec0ff */
.L_x_49:
[----:B-1----:R-:W-:Y:S02]  /*3eb0*/  SHF.L.U32 R4, R139, 0x1f, RZ ;  /* 0x0000001f8b047819 */ /* 0x002fe400000006ff */
[----:B------:R-:W-:Y:S02]  /*3ec0*/  SHF.L.U32 R6, R138, 0x1f, RZ ;  /* 0x0000001f8a067819 */ /* 0x000fe400000006ff */
[----:B------:R-:W1:Y:S02]  /*3ed0*/  SYNCS.PHASECHK.TRANS64.TRYWAIT P0, [UR6+0xb8], R4 ;  /* 0x0000b804ff0075a7 */ /* 0x000e640008001106 */
[----:B-1--4-:R-:W-:Y:S05]  /*3ee0*/  @!P0 BRA `(.L_x_42) ;  /* 0x0000006000e48947 */ /* 0x012fea0003800000 */
.L_x_96:
[----:B------:R-:W2:Y:S01]  /*3ef0*/  SYNCS.PHASECHK.TRANS64.TRYWAIT P0, [UR6+0x80], R6 ;  /* 0x00008006ff0075a7 */ /* 0x000ea20008001106 */
[----:B-1-3--:R-:W1:Y:S02]  /*3f00*/  S2R R2, SR_TID.X ;  /* 0x0000000000027919 */ /* 0x00ae640000002100 */
[----:B-1----:R-:W-:-:S05]  /*3f10*/  IMAD.U32 R137, R2, 0x10000, RZ ;  /* 0x0001000002897824 */ /* 0x002fca00078e00ff */
[----:B------:R-:W-:-:S04]  /*3f20*/  LOP3.LUT R137, R137, 0x600000, RZ, 0xc0, !PT ;  /* 0x0060000089897812 */ /* 0x000fc800078ec0ff */
[----:B------:R-:W-:Y:S01]  /*3f30*/  R2UR UR4, R137 ;  /* 0x00000000890472ca */ /* 0x000fe200000e0000 */
[----:B--2---:R-:W-:-:S14]  /*3f40*/  @!P0 BRA `(.L_x_43) ;  /* 0x0000006000e88947 */ /* 0x004fdc0003800000 */
.L_x_98:
[----:B------:R-:W2:Y:S01]  /*3f50*/  LDTM.x32 R100, tmem[UR4] ;  /* 0x00000004006479ee */ /* 0x000ea200082c0000 */
[----:B------:R-:W-:Y:S01]  /*3f60*/  LOP3.LUT R136, R137, 0x20, RZ, 0xfc, !PT ;  /* 0x0000002089887812 */ /* 0x000fe200078efcff */
[----:B------:R-:W-:Y:S01]  /*3f70*/  UISETP.GE.AND UP0, UPT, UR9, 0x1, UPT ;  /* 0x000000010900788c */ /* 0x000fe2000bf06270 */
[----:B------:R-:W-:Y:S02]  /*3f80*/  R2P PR, R135, 0x7e ;  /* 0x0000007e87007804 */ /* 0x000fe40000000000 */
[----:B------:R-:W-:Y:S02]  /*3f90*/  R2UR UR4, R136 ;  /* 0x00000000880472ca */ /* 0x000fe400000e0000 */
[C---:B------:R-:W-:Y:S02]  /*3fa0*/  LOP3.LUT R140, R137.reuse, 0x40, RZ, 0xfc, !PT ;  /* 0x00000040898c7812 */ /* 0x040fe400078efcff */
[----:B------:R-:W-:Y:S02]  /*3fb0*/  LOP3.LUT R141, R137, 0x60, RZ, 0xfc, !PT ;  /* 0x00000060898d7812 */ /* 0x000fe400078efcff */
[----:B------:R-:W-:-:S07]  /*3fc0*/  R2UR UR5, R140 ;  /* 0x000000008c0572ca */ /* 0x000fce00000e0000 */
[----:B------:R-:W3:Y:S01]  /*3fd0*/  LDTM.x32 R68, tmem[UR4] ;  /* 0x00000004004479ee */ /* 0x000ee200082c0000 */
[----:B------:R-:W-:Y:S02]  /*3fe0*/  R2UR UR4, R140 ;  /* 0x000000008c0472ca */ /* 0x000fe400000e0000 */
[----:B--2---:R-:W-:Y:S02]  /*3ff0*/  SEL R153, R101, 0xff800000, P1 ;  /* 0xff80000065997807 */ /* 0x004fe40000800000 */
[----:B------:R-:W-:Y:S02]  /*4000*/  SEL R102, R102, 0xff800000, P2 ;  /* 0xff80000066667807 */ /* 0x000fe40001000000 */
[----:B------:R-:W-:Y:S02]  /*4010*/  SEL R103, R103, 0xff800000, P3 ;  /* 0xff80000067677807 */ /* 0x000fe40001800000 */
[----:B------:R-:W-:Y:S02]  /*4020*/  SEL R104, R104, 0xff800000, P4 ;  /* 0xff80000068687807 */ /* 0x000fe40002000000 */
[----:B------:R-:W-:-:S03]  /*4030*/  SEL R105, R105, 0xff800000, P5 ;  /* 0xff80000069697807 */ /* 0x000fc60002800000 */
[----:B------:R-:W2:Y:S01]  /*4040*/  LDTM.x32 R36, tmem[UR4] ;  /* 0x00000004002479ee */ /* 0x000ea200082c0000 */
[----:B------:R-:W-:Y:S02]  /*4050*/  SEL R154, R106, 0xff800000, P6 ;  /* 0xff8000006a9a7807 */ /* 0x000fe40003000000 */
[----:B------:R-:W-:Y:S02]  /*4060*/  R2P PR, R135.B1, 0x7f ;  /* 0x0000007f87007804 */ /* 0x000fe40000001000 */
[----:B------:R-:W-:-:S03]  /*4070*/  R2UR UR4, R141 ;  /* 0x000000008d0472ca */ /* 0x000fc600000e0000 */
[----:B------:R-:W-:Y:S02]  /*4080*/  SEL R108, R108, 0xff800000, P0 ;  /* 0xff8000006c6c7807 */ /* 0x000fe40000000000 */
[----:B------:R-:W-:Y:S02]  /*4090*/  SEL R109, R109, 0xff800000, P1 ;  /* 0xff8000006d6d7807 */ /* 0x000fe40000800000 */
[----:B------:R-:W-:Y:S02]  /*40a0*/  SEL R110, R110, 0xff800000, P2 ;  /* 0xff8000006e6e7807 */ /* 0x000fe40001000000 */
[----:B------:R-:W-:Y:S02]  /*40b0*/  SEL R111, R111, 0xff800000, P3 ;  /* 0xff8000006f6f7807 */ /* 0x000fe40001800000 */
[----:B------:R-:W-:Y:S02]  /*40c0*/  SEL R112, R112, 0xff800000, P4 ;  /* 0xff80000070707807 */ /* 0x000fe40002000000 */
[----:B------:R-:W-:Y:S01]  /*40d0*/  SEL R113, R113, 0xff800000, P5 ;  /* 0xff80000071717807 */ /* 0x000fe20002800000 */
[----:B-1----:R-:W1:Y:S01]  /*40e0*/  LDTM.x32 R4, tmem[UR4] ;  /* 0x00000004000479ee */ /* 0x002e6200082c0000 */
[----:B------:R-:W-:Y:S01]  /*40f0*/  SEL R156, R114, 0xff800000, P6 ;  /* 0xff800000729c7807 */ /* 0x000fe20003000000 */
[----:B------:R-:W4:Y:S01]  /*4100*/  LDCU UR4, c[0x0][0x600] ;  /* 0x0000c000ff0477ac */ /* 0x000f220008000800 */
[----:B------:R5:W-:Y:S06]  /*4110*/  BAR.ARV R3, 0x40 ;  /* 0x000100030000751d */ /* 0x000bec0000002000 */
[----:B------:R-:W-:-:S05]  /*4120*/  R2P PR, R135.B2, 0x7f ;  /* 0x0000007f87007804 */ /* 0x000fca0000002000 */
[----:B------:R-:W-:Y:S02]  /*4130*/  SEL R116, R116, 0xff800000, P0 ;  /* 0xff80000074747807 */ /* 0x000fe40000000000 */
[----:B------:R-:W-:Y:S02]  /*4140*/  SEL R117, R117, 0xff800000, P1 ;  /* 0xff80000075757807 */ /* 0x000fe40000800000 */
[----:B------:R-:W-:Y:S02]  /*4150*/  SEL R118, R118, 0xff800000, P2 ;  /* 0xff80000076767807 */ /* 0x000fe40001000000 */
[----:B------:R-:W-:Y:S02]  /*4160*/  SEL R119, R119, 0xff800000, P3 ;  /* 0xff80000077777807 */ /* 0x000fe40001800000 */
[----:B------:R-:W-:Y:S02]  /*4170*/  SEL R120, R120, 0xff800000, P4 ;  /* 0xff80000078787807 */ /* 0x000fe40002000000 */
[----:B------:R-:W-:-:S02]  /*4180*/  SEL R121, R121, 0xff800000, P5 ;  /* 0xff80000079797807 */ /* 0x000fc40002800000 */
[----:B------:R-:W-:Y:S02]  /*4190*/  SEL R122, R122, 0xff800000, P6 ;  /* 0xff8000007a7a7807 */ /* 0x000fe40003000000 */
[----:B------:R-:W-:-:S05]  /*41a0*/  R2P PR, R135.B3, 0x7f ;  /* 0x0000007f87007804 */ /* 0x000fca0000003000 */
[----:B------:R-:W-:Y:S02]  /*41b0*/  SEL R125, R125, 0xff800000, P1 ;  /* 0xff8000007d7d7807 */ /* 0x000fe40000800000 */
[----:B------:R-:W-:Y:S02]  /*41c0*/  SEL R126, R126, 0xff800000, P2 ;  /* 0xff8000007e7e7807 */ /* 0x000fe40001000000 */
[----:B------:R-:W-:Y:S02]  /*41d0*/  SEL R127, R127, 0xff800000, P3 ;  /* 0xff8000007f7f7807 */ /* 0x000fe40001800000 */
[----:B------:R-:W-:Y:S02]  /*41e0*/  SEL R128, R128, 0xff800000, P4 ;  /* 0xff80000080807807 */ /* 0x000fe40002000000 */
[----:B------:R-:W-:Y:S02]  /*41f0*/  SEL R129, R129, 0xff800000, P5 ;  /* 0xff80000081817807 */ /* 0x000fe40002800000 */
[----:B------:R-:W-:-:S02]  /*4200*/  SEL R130, R130, 0xff800000, P6 ;  /* 0xff80000082827807 */ /* 0x000fc40003000000 */
[----:B------:R-:W-:Y:S02]  /*4210*/  R2P PR, R134, 0x7e ;  /* 0x0000007e86007804 */ /* 0x000fe40000000000 */
[----:B------:R-:W-:-:S03]  /*4220*/  SEL R124, R124, 0xff800000, P0 ;  /* 0xff8000007c7c7807 */ /* 0x000fc60000000000 */
[----:B---3--:R-:W-:Y:S02]  /*4230*/  SEL R101, R69, 0xff800000, P1 ;  /* 0xff80000045657807 */ /* 0x008fe40000800000 */
[----:B------:R-:W-:Y:S02]  /*4240*/  SEL R70, R70, 0xff800000, P2 ;  /* 0xff80000046467807 */ /* 0x000fe40001000000 */
[----:B------:R-:W-:Y:S02]  /*4250*/  SEL R71, R71, 0xff800000, P3 ;  /* 0xff80000047477807 */ /* 0x000fe40001800000 */
[----:B------:R-:W-:Y:S02]  /*4260*/  SEL R72, R72, 0xff800000, P4 ;  /* 0xff80000048487807 */ /* 0x000fe40002000000 */
[----:B------:R-:W-:Y:S02]  /*4270*/  SEL R73, R73, 0xff800000, P5 ;  /* 0xff80000049497807 */ /* 0x000fe40002800000 */
[----:B------:R-:W-:-:S02]  /*4280*/  SEL R106, R74, 0xff800000, P6 ;  /* 0xff8000004a6a7807 */ /* 0x000fc40003000000 */
        /* <DEDUP_REMOVED lines=25> */
[----:B--2---:R-:W-:Y:S02]  /*4420*/  SEL R69, R37, 0xff800000, P1 ;  /* 0xff80000025457807 */ /* 0x004fe40000800000 */
        /* <DEDUP_REMOVED lines=30> */
[----:B-1----:R-:W-:Y:S02]  /*4610*/  SEL R37, R5, 0xff800000, P1 ;  /* 0xff80000005257807 */ /* 0x002fe40000800000 */
[----:B------:R-:W-:Y:S02]  /*4620*/  SEL R52, R6, 0xff800000, P2 ;  /* 0xff80000006347807 */ /* 0x000fe40001000000 */
[----:B------:R-:W-:Y:S02]  /*4630*/  SEL R53, R7, 0xff800000, P3 ;  /* 0xff80000007357807 */ /* 0x000fe40001800000 */
[----:B------:R-:W-:Y:S02]  /*4640*/  SEL R54, R8, 0xff800000, P4 ;  /* 0xff80000008367807 */ /* 0x000fe40002000000 */
[----:B------:R-:W-:Y:S02]  /*4650*/  SEL R55, R9, 0xff800000, P5 ;  /* 0xff80000009377807 */ /* 0x000fe40002800000 */
[----:B------:R-:W-:-:S02]  /*4660*/  SEL R42, R10, 0xff800000, P6 ;  /* 0xff8000000a2a7807 */ /* 0x000fc40003000000 */
[----:B------:R-:W-:Y:S02]  /*4670*/  R2P PR, R132.B1, 0x7f ;  /* 0x0000007f84007804 */ /* 0x000fe40000001000 */
[----:B------:R-:W-:Y:S02]  /*4680*/  LOP3.LUT R5, R135, 0x1, RZ, 0xc0, !PT ;  /* 0x0000000187057812 */ /* 0x000fe400078ec0ff */
[----:B------:R-:W-:Y:S02]  /*4690*/  FMNMX R6, R102, R103, !PT ;  /* 0x0000006766067209 */ /* 0x000fe40007800000 */
[----:B------:R-:W-:Y:S02]  /*46a0*/  SEL R56, R12, 0xff800000, P0 ;  /* 0xff8000000c387807 */ /* 0x000fe40000000000 */
[----:B------:R-:W-:Y:S02]  /*46b0*/  SEL R57, R13, 0xff800000, P1 ;  /* 0xff8000000d397807 */ /* 0x000fe40000800000 */
[----:B------:R-:W-:-:S02]  /*46c0*/  SEL R60, R14, 0xff800000, P2 ;  /* 0xff8000000e3c7807 */ /* 0x000fc40001000000 */
[----:B------:R-:W-:Y:S02]  /*46d0*/  SEL R61, R15, 0xff800000, P3 ;  /* 0xff8000000f3d7807 */ /* 0x000fe40001800000 */
[----:B------:R-:W-:Y:S02]  /*46e0*/  SEL R62, R16, 0xff800000, P4 ;  /* 0xff800000103e7807 */ /* 0x000fe40002000000 */
[----:B------:R-:W-:Y:S02]  /*46f0*/  SEL R63, R17, 0xff800000, P5 ;  /* 0xff800000113f7807 */ /* 0x000fe40002800000 */
[----:B------:R-:W-:Y:S02]  /*4700*/  SEL R50, R18, 0xff800000, P6 ;  /* 0xff80000012327807 */ /* 0x000fe40003000000 */
[----:B------:R-:W-:Y:S02]  /*4710*/  R2P PR, R132.B2, 0x7f ;  /* 0x0000007f84007804 */ /* 0x000fe40000002000 */
[----:B------:R-:W-:-:S03]  /*4720*/  FMNMX3 R6, R6, R110, R111, !PT ;  /* 0x0000006e06067276 */ /* 0x000fc6000780006f */
[----:B------:R-:W-:Y:S02]  /*4730*/  SEL R20, R20, 0xff800000, P0 ;  /* 0xff80000014147807 */ /* 0x000fe40000000000 */
[----:B------:R-:W-:Y:S02]  /*4740*/  SEL R21, R21, 0xff800000, P1 ;  /* 0xff80000015157807 */ /* 0x000fe40000800000 */
[----:B------:R-:W-:Y:S02]  /*4750*/  SEL R22, R22, 0xff800000, P2 ;  /* 0xff80000016167807 */ /* 0x000fe40001000000 */
[----:B------:R-:W-:Y:S02]  /*4760*/  SEL R23, R23, 0xff800000, P3 ;  /* 0xff80000017177807 */ /* 0x000fe40001800000 */
[----:B------:R-:W-:Y:S02]  /*4770*/  SEL R24, R24, 0xff800000, P4 ;  /* 0xff80000018187807 */ /* 0x000fe40002000000 */
[----:B------:R-:W-:-:S02]  /*4780*/  SEL R25, R25, 0xff800000, P5 ;  /* 0xff80000019197807 */ /* 0x000fc40002800000 */
[----:B------:R-:W-:Y:S02]  /*4790*/  SEL R26, R26, 0xff800000, P6 ;  /* 0xff8000001a1a7807 */ /* 0x000fe40003000000 */
[----:B------:R-:W-:Y:S02]  /*47a0*/  R2P PR, R132.B3, 0x7f ;  /* 0x0000007f84007804 */ /* 0x000fe40000003000 */
[----:B------:R-:W-:-:S03]  /*47b0*/  FMNMX3 R6, R6, R118, R119, !PT ;  /* 0x0000007606067276 */ /* 0x000fc60007800077 */
[----:B------:R-:W-:Y:S02]  /*47c0*/  SEL R28, R28, 0xff800000, P0 ;  /* 0xff8000001c1c7807 */ /* 0x000fe40000000000 */
[----:B------:R-:W-:Y:S02]  /*47d0*/  ISETP.NE.U32.AND P0, PT, R5, 0x1, PT ;  /* 0x000000010500780c */ /* 0x000fe40003f05070 */
[----:B------:R-:W-:Y:S02]  /*47e0*/  LOP3.LUT R5, R134, 0x1, RZ, 0xc0, !PT ;  /* 0x0000000186057812 */ /* 0x000fe400078ec0ff */
[----:B------:R-:W-:Y:S02]  /*47f0*/  SEL R152, R100, 0xff800000, !P0 ;  /* 0xff80000064987807 */ /* 0x000fe40004000000 */
[----:B------:R-:W-:Y:S02]  /*4800*/  LOP3.LUT P0, RZ, R135, 0x80, RZ, 0xc0, !PT ;  /* 0x0000008087ff7812 */ /* 0x000fe4000780c0ff */
[----:B------:R-:W-:-:S02]  /*4810*/  FMNMX R7, R152, R153, !PT ;  /* 0x0000009998077209 */ /* 0x000fc40007800000 */
[----:B------:R-:W-:Y:S02]  /*4820*/  SEL R155, R107, 0xff800000, P0 ;  /* 0xff8000006b9b7807 */ /* 0x000fe40000000000 */
[----:B------:R-:W-:Y:S02]  /*4830*/  LOP3.LUT P0, RZ, R135, 0x8000, RZ, 0xc0, !PT ;  /* 0x0000800087ff7812 */ /* 0x000fe4000780c0ff */
[----:B------:R-:W-:Y:S02]  /*4840*/  FMNMX3 R7, R7, R108, R109, !PT ;  /* 0x0000006c07077276 */ /* 0x000fe4000780006d */
[----:B------:R-:W-:Y:S02]  /*4850*/  SEL R157, R115, 0xff800000, P0 ;  /* 0xff800000739d7807 */ /* 0x000fe40000000000 */
[----:B------:R-:W-:Y:S02]  /*4860*/  LOP3.LUT P0, RZ, R135, 0x800000, RZ, 0xc0, !PT ;  /* 0x0080000087ff7812 */ /* 0x000fe4000780c0ff */
[----:B------:R-:W-:-:S02]  /*4870*/  FMNMX3 R7, R7, R116, R117, !PT ;  /* 0x0000007407077276 */ /* 0x000fc40007800075 */
[----:B------:R-:W-:Y:S02]  /*4880*/  SEL R123, R123, 0xff800000, P0 ;  /* 0xff8000007b7b7807 */ /* 0x000fe40000000000 */
[----:B------:R-:W-:Y:S02]  /*4890*/  ISETP.GT.AND P0, PT, R135, -0x1, PT ;  /* 0xffffffff8700780c */ /* 0x000fe40003f04270 */
[----:B------:R-:W-:Y:S02]  /*48a0*/  FMNMX3 R7, R7, R124, R125, !PT ;  /* 0x0000007c07077276 */ /* 0x000fe4000780007d */
[----:B------:R-:W-:Y:S02]  /*48b0*/  SEL R131, R131, 0xff800000, !P0 ;  /* 0xff80000083837807 */ /* 0x000fe40004000000 */
[----:B------:R-:W-:Y:S02]  /*48c0*/  ISETP.NE.U32.AND P0, PT, R5, 0x1, PT ;  /* 0x000000010500780c */ /* 0x000fe40003f05070 */
[----:B------:R-:W-:-:S02]  /*48d0*/  LOP3.LUT R5, R133, 0x1, RZ, 0xc0, !PT ;  /* 0x0000000185057812 */ /* 0x000fc400078ec0ff */
[----:B------:R-:W-:Y:S02]  /*48e0*/  SEL R100, R68, 0xff800000, !P0 ;  /* 0xff80000044647807 */ /* 0x000fe40004000000 */
[----:B------:R-:W-:Y:S02]  /*48f0*/  LOP3.LUT P0, RZ, R134, 0x80, RZ, 0xc0, !PT ;  /* 0x0000008086ff7812 */ /* 0x000fe4000780c0ff */
[----:B------:R-:W-:Y:S02]  /*4900*/  FMNMX3 R6, R6, R126, R127, !PT ;  /* 0x0000007e06067276 */ /* 0x000fe4000780007f */
[----:B------:R-:W-:Y:S02]  /*4910*/  SEL R107, R75, 0xff800000, P0 ;  /* 0xff8000004b6b7807 */ /* 0x000fe40000000000 */
[----:B------:R-:W-:Y:S02]  /*4920*/  LOP3.LUT P0, RZ, R134, 0x8000, RZ, 0xc0, !PT ;  /* 0x0000800086ff7812 */ /* 0x000fe4000780c0ff */
[----:B------:R-:W-:-:S02]  /*4930*/  FMNMX3 R7, R7, R100, R101, !PT ;  /* 0x0000006407077276 */ /* 0x000fc40007800065 */
[----:B------:R-:W-:Y:S02]  /*4940*/  SEL R115, R83, 0xff800000, P0 ;  /* 0xff80000053737807 */ /* 0x000fe40000000000 */
[----:B------:R-:W-:Y:S02]  /*4950*/  LOP3.LUT P0, RZ, R134, 0x800000, RZ, 0xc0, !PT ;  /* 0x0080000086ff7812 */ /* 0x000fe4000780c0ff */
[----:B------:R-:W-:Y:S02]  /*4960*/  FMNMX3 R6, R6, R70, R71, !PT ;  /* 0x0000004606067276 */ /* 0x000fe40007800047 */
[----:B------:R-:W-:Y:S02]  /*4970*/  SEL R91, R91, 0xff800000, P0 ;  /* 0xff8000005b5b7807 */ /* 0x000fe40000000000 */
[----:B------:R-:W-:Y:S02]  /*4980*/  ISETP.GT.AND P0, PT, R134, -0x1, PT ;  /* 0xffffffff8600780c */ /* 0x000fe40003f04270 */
[----:B------:R-:W-:-:S02]  /*4990*/  FMNMX3 R7, R7, R76, R77, !PT ;  /* 0x0000004c07077276 */ /* 0x000fc4000780004d */
[----:B------:R-:W-:Y:S02]  /*49a0*/  SEL R99, R99, 0xff800000, !P0 ;  /* 0xff80000063637807 */ /* 0x000fe40004000000 */
[----:B------:R-:W-:Y:S02]  /*49b0*/  ISETP.NE.U32.AND P0, PT, R5, 0x1, PT ;  /* 0x000000010500780c */ /* 0x000fe40003f05070 */
[----:B------:R-:W-:Y:S02]  /*49c0*/  LOP3.LUT R5, R132, 0x1, RZ, 0xc0, !PT ;  /* 0x0000000184057812 */ /* 0x000fe400078ec0ff */
[----:B------:R-:W-:Y:S02]  /*49d0*/  SEL R68, R36, 0xff800000, !P0 ;  /* 0xff80000024447807 */ /* 0x000fe40004000000 */
[----:B------:R-:W-:Y:S02]  /*49e0*/  LOP3.LUT P0, RZ, R133, 0x80, RZ, 0xc0, !PT ;  /* 0x0000008085ff7812 */ /* 0x000fe4000780c0ff */
[----:B------:R-:W-:-:S02]  /*49f0*/  FMNMX3 R6, R6, R78, R79, !PT ;  /* 0x0000004e06067276 */ /* 0x000fc4000780004f */
        /* <DEDUP_REMOVED lines=11> */
[----:B------:R-:W-:-:S02]  /*4ab0*/  FMNMX R5, R104, R105, !PT ;  /* 0x0000006968057209 */ /* 0x000fc40007800000 */
[----:B------:R-:W-:Y:S02]  /*4ac0*/  SEL R36, R4, 0xff800000, !P0 ;  /* 0xff80000004247807 */ /* 0x000fe40004000000 */
[----:B------:R-:W-:Y:S02]  /*4ad0*/  FMNMX R4, R154, R155, !PT ;  /* 0x0000009b9a047209 */ /* 0x000fe40007800000 */
[----:B------:R-:W-:Y:S02]  /*4ae0*/  FMNMX3 R5, R5, R112, R113, !PT ;  /* 0x0000007005057276 */ /* 0x000fe40007800071 */
[----:B------:R-:W-:Y:S02]  /*4af0*/  FMNMX3 R4, R4, R156, R157, !PT ;  /* 0x0000009c04047276 */ /* 0x000fe4000780009d */
[----:B------:R-:W-:Y:S02]  /*4b00*/  FMNMX3 R5, R5, R120, R121, !PT ;  /* 0x0000007805057276 */ /* 0x000fe40007800079 */
[----:B------:R-:W-:-:S02]  /*4b10*/  FMNMX3 R4, R4, R122, R123, !PT ;  /* 0x0000007a04047276 */ /* 0x000fc4000780007b */
[----:B------:R-:W-:Y:S02]  /*4b20*/  FMNMX3 R5, R5, R128, R129, !PT ;  /* 0x0000008005057276 */ /* 0x000fe40007800081 */
[----:B------:R-:W-:Y:S02]  /*4b30*/  FMNMX3 R4, R4, R130, R131, !PT ;  /* 0x0000008204047276 */ /* 0x000fe40007800083 */
        /* <DEDUP_REMOVED lines=19> */
[----:B------:R-:W-:Y:S02]  /*4c70*/  LOP3.LUT P0, RZ, R132, 0x80, RZ, 0xc0, !PT ;  /* 0x0000008084ff7812 */ /* 0x000fe4000780c0ff */
[----:B------:R-:W-:Y:S02]  /*4c80*/  FMNMX3 R5, R5, R146, R147, !PT ;  /* 0x0000009205057276 */ /* 0x000fe40007800093 */
[----:B------:R-:W-:-:S02]  /*4c90*/  FMNMX3 R4, R4, R58, R59, !PT ;  /* 0x0000003a04047276 */ /* 0x000fc4000780003b */
[----:B------:R-:W-:Y:S02]  /*4ca0*/  FMNMX3 R7, R7, R150, R151, !PT ;  /* 0x0000009607077276 */ /* 0x000fe40007800097 */
[----:B------:R-:W-:Y:S02]  /*4cb0*/  FMNMX3 R6, R6, R148, R149, !PT ;  /* 0x0000009406067276 */ /* 0x000fe40007800095 */
[----:B------:R-:W-:Y:S02]  /*4cc0*/  SEL R43, R11, 0xff800000, P0 ;  /* 0xff8000000b2b7807 */ /* 0x000fe40000000000 */
        /* <DEDUP_REMOVED lines=12> */
[----:B------:R-:W-:Y:S02]  /*4d90*/  ISETP.GT.AND P0, PT, R132, -0x1, PT ;  /* 0xffffffff8400780c */ /* 0x000fe40003f04270 */
[----:B------:R-:W-:Y:S02]  /*4da0*/  FMNMX3 R5, R5, R62, R63, !PT ;  /* 0x0000003e05057276 */ /* 0x000fe4000780003f */
[----:B------:R-:W-:-:S02]  /*4db0*/  FMNMX3 R4, R4, R50, R51, !PT ;  /* 0x0000003204047276 */ /* 0x000fc40007800033 */
[----:B------:R-:W-:Y:S02]  /*4dc0*/  FMNMX3 R7, R7, R20, R21, !PT ;  /* 0x0000001407077276 */ /* 0x000fe40007800015 */
[----:B------:R-:W-:Y:S02]  /*4dd0*/  FMNMX3 R6, R6, R22, R23, !PT ;  /* 0x0000001606067276 */ /* 0x000fe40007800017 */
[----:B------:R-:W-:Y:S02]  /*4de0*/  SEL R29, R29, 0xff800000, P1 ;  /* 0xff8000001d1d7807 */ /* 0x000fe40000800000 */
[----:B------:R-:W-:Y:S02]  /*4df0*/  SEL R158, R30, 0xff800000, P2 ;  /* 0xff8000001e9e7807 */ /* 0x000fe40001000000 */
[----:B------:R-:W-:Y:S02]  /*4e00*/  SEL R159, R31, 0xff800000, P3 ;  /* 0xff8000001f9f7807 */ /* 0x000fe40001800000 */
[----:B------:R-:W-:-:S02]  /*4e10*/  SEL R161, R35, 0xff800000, !P0 ;  /* 0xff80000023a17807 */ /* 0x000fc40004000000 */
[----:B------:R-:W-:Y:S02]  /*4e20*/  SEL R162, R32, 0xff800000, P4 ;  /* 0xff80000020a27807 */ /* 0x000fe40002000000 */
[----:B------:R-:W-:Y:S02]  /*4e30*/  SEL R163, R33, 0xff800000, P5 ;  /* 0xff80000021a37807 */ /* 0x000fe40002800000 */
[----:B------:R-:W-:Y:S02]  /*4e40*/  FMNMX3 R7, R7, R28, R29, !PT ;  /* 0x0000001c07077276 */ /* 0x000fe4000780001d */
[----:B------:R-:W-:Y:S02]  /*4e50*/  FMNMX3 R6, R6, R158, R159, !PT ;  /* 0x0000009e06067276 */ /* 0x000fe4000780009f */
[----:B------:R-:W-:Y:S02]  /*4e60*/  SEL R160, R34, 0xff800000, P6 ;  /* 0xff80000022a07807 */ /* 0x000fe40003000000 */
[----:B------:R-:W-:-:S02]  /*4e70*/  FMNMX3 R5, R5, R24, R25, !PT ;  /* 0x0000001805057276 */ /* 0x000fc40007800019 */
[----:B------:R-:W-:Y:S02]  /*4e80*/  FMNMX3 R4, R4, R26, R27, !PT ;  /* 0x0000001a04047276 */ /* 0x000fe4000780001b */
[----:B------:R-:W-:Y:S02]  /*4e90*/  FMNMX R6, R7, R6, !PT ;  /* 0x0000000607067209 */ /* 0x000fe40007800000 */
[----:B------:R-:W-:Y:S02]  /*4ea0*/  FMNMX3 R5, R5, R162, R163, !PT ;  /* 0x000000a205057276 */ /* 0x000fe400078000a3 */
[----:B------:R-:W-:-:S04]  /*4eb0*/  FMNMX3 R4, R4, R160, R161, !PT ;  /* 0x000000a004047276 */ /* 0x000fc800078000a1 */
[----:B------:R-:W-:-:S04]  /*4ec0*/  FMNMX3 R164, R6, R5, R4, !PT ;  /* 0x0000000506a47276 */ /* 0x000fc80007800004 */
[----:B------:R-:W-:-:S04]  /*4ed0*/  FSETP.NEU.AND P0, PT, R164, -INF , PT ;  /* 0xff800000a400780b */ /* 0x000fc80003f0d000 */
[----:B------:R-:W-:Y:S02]  /*4ee0*/  FSEL R165, R164, RZ, P0 ;  /* 0x000000ffa4a57208 */ /* 0x000fe40000000000 */
[----:B------:R-:W-:-:S03]  /*4ef0*/  ELECT P0, URZ, PT ;  /* 0x0000000000ff782f */ /* 0x000fc60003800000 */
[----:B----4-:R-:W-:-:S04]  /*4f00*/  FFMA R165, -R165, UR4, RZ ;  /* 0x00000004a5a57c23 */ /* 0x010fc800080001ff */
[--C-:B------:R-:W-:Y:S02]  /*4f10*/  FFMA2 R34, R104.F32x2.HI_LO, UR4.F32, R165.reuse.F32 ;  /* 0x0000000468227c49 */ /* 0x100fe400092000a5 */
[--C-:B------:R-:W-:Y:S02]  /*4f20*/  FFMA2 R104, R108.F32x2.HI_LO, UR4.F32, R165.reuse.F32 ;  /* 0x000000046c687c49 */ /* 0x100fe400092000a5 */
[--C-:B------:R-:W-:Y:S02]  /*4f30*/  FFMA2 R108, R110.F32x2.HI_LO, UR4.F32, R165.reuse.F32 ;  /* 0x000000046e6c7c49 */ /* 0x100fe400092000a5 */
[--C-:B------:R-:W-:Y:S01]  /*4f40*/  FFMA2 R32, R102.F32x2.HI_LO, UR4.F32, R165.reuse.F32 ;  /* 0x0000000466207c49 */ /* 0x100fe200092000a5 */
[----:B------:R-:W-:Y:S01]  /*4f50*/  MUFU.EX2 R34, R34 ;  /* 0x0000002200227308 */ /* 0x000fe20000000800 */
[--C-:B------:R-:W-:Y:S02]  /*4f60*/  FFMA2 R110, R112.F32x2.HI_LO, UR4.F32, R165.reuse.F32 ;  /* 0x00000004706e7c49 */ /* 0x100fe400092000a5 */
[--C-:B------:R-:W-:Y:S01]  /*4f70*/  FFMA2 R30, R152.F32x2.HI_LO, UR4.F32, R165.reuse.F32 ;  /* 0x00000004981e7c49 */ /* 0x100fe200092000a5 */
[----:B------:R-:W-:Y:S01]  /*4f80*/  LOP3.LUT R152, R137, 0x50, RZ, 0xfc, !PT ;  /* 0x0000005089987812 */ /* 0x000fe200078efcff */
[--C-:B------:R-:W-:Y:S01]  /*4f90*/  FFMA2 R102, R154.F32x2.HI_LO, UR4.F32, R165.reuse.F32 ;  /* 0x000000049a667c49 */ /* 0x100fe200092000a5 */
[----:B------:R-:W-:Y:S01]  /*4fa0*/  LOP3.LUT R153, R137, 0x70, RZ, 0xfc, !PT ;  /* 0x0000007089997812 */ /* 0x000fe200078efcff */
[--C-:B------:R-:W-:Y:S01]  /*4fb0*/  FFMA2 R112, R156.F32x2.HI_LO, UR4.F32, R165.reuse.F32 ;  /* 0x000000049c707c49 */ /* 0x100fe200092000a5 */
[----:B------:R-:W-:Y:S01]  /*4fc0*/  MUFU.EX2 R32, R32 ;  /* 0x0000002000207308 */ /* 0x000fe20000000800 */
[----:B------:R-:W-:-:S02]  /*4fd0*/  FFMA2 R116, R116.F32x2.HI_LO, UR4.F32, R165.F32 ;  /* 0x0000000474747c49 */ /* 0x000fc400092000a5 */
[--C-:B------:R-:W-:Y:S02]  /*4fe0*/  FFMA2 R118, R118.F32x2.HI_LO, UR4.F32, R165.reuse.F32 ;  /* 0x0000000476767c49 */ /* 0x100fe400092000a5 */
[--C-:B------:R-:W-:Y:S02]  /*4ff0*/  FFMA2 R120, R120.F32x2.HI_LO, UR4.F32, R165.reuse.F32 ;  /* 0x0000000478787c49 */ /* 0x100fe400092000a5 */
[--C-:B------:R-:W-:Y:S01]  /*5000*/  FFMA2 R122, R122.F32x2.HI_LO, UR4.F32, R165.reuse.F32 ;  /* 0x000000047a7a7c49 */ /* 0x100fe200092000a5 */
[----:B------:R-:W-:Y:S01]  /*5010*/  MUFU.EX2 R30, R30 ;  /* 0x0000001e001e7308 */ /* 0x000fe20000000800 */
[--C-:B------:R-:W-:Y:S02]  /*5020*/  FFMA2 R124, R124.F32x2.HI_LO, UR4.F32, R165.reuse.F32 ;  /* 0x000000047c7c7c49 */ /* 0x100fe400092000a5 */
[--C-:B------:R-:W-:Y:S02]  /*5030*/  FFMA2 R126, R126.F32x2.HI_LO, UR4.F32, R165.reuse.F32 ;  /* 0x000000047e7e7c49 */ /* 0x100fe400092000a5 */
[----:B------:R-:W-:-:S02]  /*5040*/  FFMA2 R128, R128.F32x2.HI_LO, UR4.F32, R165.F32 ;  /* 0x0000000480807c49 */ /* 0x000fc400092000a5 */
[--C-:B------:R-:W-:Y:S01]  /*5050*/  FFMA2 R130, R130.F32x2.HI_LO, UR4.F32, R165.reuse.F32 ;  /* 0x0000000482827c49 */ /* 0x100fe200092000a5 */
[----:B------:R-:W1:Y:S01]  /*5060*/  MUFU.EX2 R31, R31 ;  /* 0x0000001f001f7308 */ /* 0x000e620000000800 */
[--C-:B------:R-:W-:Y:S02]  /*5070*/  FFMA2 R100, R100.F32x2.HI_LO, UR4.F32, R165.reuse.F32 ;  /* 0x0000000464647c49 */ /* 0x100fe400092000a5 */
[--C-:B------:R-:W-:Y:S02]  /*5080*/  FFMA2 R70, R70.F32x2.HI_LO, UR4.F32, R165.reuse.F32 ;  /* 0x0000000446467c49 */ /* 0x100fe400092000a5 */
[--C-:B------:R-:W-:Y:S02]  /*5090*/  FFMA2 R72, R72.F32x2.HI_LO, UR4.F32, R165.reuse.F32 ;  /* 0x0000000448487c49 */ /* 0x100fe400092000a5 */
[--C-:B------:R-:W-:Y:S01]  /*50a0*/  FFMA2 R106, R106.F32x2.HI_LO, UR4.F32, R165.reuse.F32 ;  /* 0x000000046a6a7c49 */ /* 0x100fe200092000a5 */
[----:B------:R-:W2:Y:S01]  /*50b0*/  MUFU.EX2 R33, R33 ;  /* 0x0000002100217308 */ /* 0x000ea20000000800 */
[----:B------:R-:W-:-:S02]  /*50c0*/  FFMA2 R76, R76.F32x2.HI_LO, UR4.F32, R165.F32 ;  /* 0x000000044c4c7c49 */ /* 0x000fc400092000a5 */
[--C-:B------:R-:W-:Y:S02]  /*50d0*/  FFMA2 R78, R78.F32x2.HI_LO, UR4.F32, R165.reuse.F32 ;  /* 0x000000044e4e7c49 */ /* 0x100fe400092000a5 */
[--C-:B------:R-:W-:Y:S02]  /*50e0*/  FFMA2 R80, R80.F32x2.HI_LO, UR4.F32, R165.reuse.F32 ;  /* 0x0000000450507c49 */ /* 0x100fe400092000a5 */
[--C-:B------:R-:W-:Y:S01]  /*50f0*/  FFMA2 R114, R114.F32x2.HI_LO, UR4.F32, R165.reuse.F32 ;  /* 0x0000000472727c49 */ /* 0x100fe200092000a5 */
[----:B------:R-:W3:Y:S01]  /*5100*/  MUFU.EX2 R35, R35 ;  /* 0x0000002300237308 */ /* 0x000ee20000000800 */
[--C-:B------:R-:W-:Y:S01]  /*5110*/  FFMA2 R84, R84.F32x2.HI_LO, UR4.F32, R165.reuse.F32 ;  /* 0x0000000454547c49 */ /* 0x100fe200092000a5 */
[----:B-1----:R-:W-:Y:S01]  /*5120*/  F2FP.BF16.F32.PACK_AB R4, R31, R30 ;  /* 0x0000001e1f04723e */ /* 0x002fe200000010ff */
[--C-:B------:R-:W-:Y:S02]  /*5130*/  FFMA2 R86, R86.F32x2.HI_LO, UR4.F32, R165.reuse.F32 ;  /* 0x0000000456567c49 */ /* 0x100fe400092000a5 */
[----:B------:R-:W-:-:S02]  /*5140*/  FFMA2 R88, R88.F32x2.HI_LO, UR4.F32, R165.F32 ;  /* 0x0000000458587c49 */ /* 0x000fc400092000a5 */
[--C-:B------:R-:W-:Y:S01]  /*5150*/  FFMA2 R90, R90.F32x2.HI_LO, UR4.F32, R165.reuse.F32 ;  /* 0x000000045a5a7c49 */ /* 0x100fe200092000a5 */
[----:B------:R-:W-:Y:S01]  /*5160*/  MUFU.EX2 R102, R102 ;  /* 0x0000006600667308 */ /* 0x000fe20000000800 */
[--C-:B------:R-:W-:Y:S01]  /*5170*/  FFMA2 R92, R92.F32x2.HI_LO, UR4.F32, R165.reuse.F32 ;  /* 0x000000045c5c7c49 */ /* 0x100fe200092000a5 */
[----:B--2---:R-:W-:Y:S01]  /*5180*/  F2FP.BF16.F32.PACK_AB R5, R33, R32 ;  /* 0x000000202105723e */ /* 0x004fe200000010ff */
[--C-:B------:R-:W-:Y:S02]  /*5190*/  FFMA2 R94, R94.F32x2.HI_LO, UR4.F32, R165.reuse.F32 ;  /* 0x000000045e5e7c49 */ /* 0x100fe400092000a5 */
[--C-:B------:R-:W-:Y:S02]  /*51a0*/  FFMA2 R96, R96.F32x2.HI_LO, UR4.F32, R165.reuse.F32 ;  /* 0x0000000460607c49 */ /* 0x100fe400092000a5 */
[--C-:B------:R-:W-:Y:S01]  /*51b0*/  FFMA2 R98, R98.F32x2.HI_LO, UR4.F32, R165.reuse.F32 ;  /* 0x0000000462627c49 */ /* 0x100fe200092000a5 */
[----:B------:R-:W1:Y:S01]  /*51c0*/  MUFU.EX2 R103, R103 ;  /* 0x0000006700677308 */ /* 0x000e620000000800 */
[----:B---3--:R-:W-:Y:S01]  /*51d0*/  F2FP.BF16.F32.PACK_AB R6, R35, R34 ;  /* 0x000000222306723e */ /* 0x008fe200000010ff */
[----:B------:R-:W-:-:S02]  /*51e0*/  FFMA2 R68, R68.F32x2.HI_LO, UR4.F32, R165.F32 ;  /* 0x0000000444447c49 */ /* 0x000fc400092000a5 */
[--C-:B------:R-:W-:Y:S02]  /*51f0*/  FFMA2 R38, R38.F32x2.HI_LO, UR4.F32, R165.reuse.F32 ;  /* 0x0000000426267c49 */ /* 0x100fe400092000a5 */
[--C-:B------:R-:W-:Y:S02]  /*5200*/  FFMA2 R40, R40.F32x2.HI_LO, UR4.F32, R165.reuse.F32 ;  /* 0x0000000428287c49 */ /* 0x100fe400092000a5 */
[----:B------:R-:W-:Y:S01]  /*5210*/  MUFU.EX2 R104, R104 ;  /* 0x0000006800687308 */ /* 0x000fe20000000800 */
[--C-:B------:R-:W-:Y:S02]  /*5220*/  FFMA2 R74, R74.F32x2.HI_LO, UR4.F32, R165.reuse.F32 ;  /* 0x000000044a4a7c49 */ /* 0x100fe400092000a5 */
[--C-:B------:R-:W-:Y:S02]  /*5230*/  FFMA2 R44, R44.F32x2.HI_LO, UR4.F32, R165.reuse.F32 ;  /* 0x000000042c2c7c49 */ /* 0x100fe400092000a5 */
[--C-:B------:R-:W-:Y:S02]  /*5240*/  FFMA2 R46, R46.F32x2.HI_LO, UR4.F32, R165.reuse.F32 ;  /* 0x000000042e2e7c49 */ /* 0x100fe400092000a5 */
[--C-:B------:R-:W-:Y:S01]  /*5250*/  FFMA2 R48, R48.F32x2.HI_LO, UR4.F32, R165.reuse.F32 ;  /* 0x0000000430307c49 */ /* 0x100fe200092000a5 */
[----:B------:R-:W2:Y:S01]  /*5260*/  MUFU.EX2 R105, R105 ;  /* 0x0000006900697308 */ /* 0x000ea20000000800 */
[----:B-1----:R-:W-:Y:S01]  /*5270*/  F2FP.BF16.F32.PACK_AB R7, R103, R102 ;  /* 0x000000666707723e */ /* 0x002fe200000010ff */
        /* <DEDUP_REMOVED lines=8> */
[----:B------:R-:W1:Y:S01]  /*5300*/  MUFU.EX2 R109, R109 ;  /* 0x0000006d006d7308 */ /* 0x000e620000000800 */
[----:B--2---:R-:W-:Y:S01]  /*5310*/  F2FP.BF16.F32.PACK_AB R8, R105, R104 ;  /* 0x000000686908723e */ /* 0x004fe200000010ff */
        /* <DEDUP_REMOVED lines=24> */
[----:B------:R-:W-:Y:S01]  /*54a0*/  FFMA2 R158, R160.F32x2.HI_LO, UR4.F32, R165.F32 ;  /* 0x00000004a09e7c49 */ /* 0x000fe200092000a5 */
[----:B------:R-:W-:Y:S01]  /*54b0*/  R2UR UR4, R153 ;  /* 0x00000000990472ca */ /* 0x000fe200000e0000 */
[----:B------:R-:W-:Y:S01]  /*54c0*/  IMAD.MOV.U32 R161, RZ, RZ, 0x1 ;  /* 0x00000001ffa17424 */ /* 0x000fe200078e00ff */
[----:B------:R-:W-:Y:S01]  /*54d0*/  LOP3.LUT R160, R139, 0x1, RZ, 0x3c, !PT ;  /* 0x000000018ba07812 */ /* 0x000fe200078e3cff */
[----:B------:R-:W-:Y:S02]  /*54e0*/  FADD2 R30, R30.F32x2.HI_LO, R104.F32x2.HI_LO ;  /* 0x000000681e1e724b */ /* 0x000fe40000000000 */
[----:B------:R-:W-:Y:S01]  /*54f0*/  FADD2 R32, R32.F32x2.HI_LO, R108.F32x2.HI_LO ;  /* 0x0000006c2020724b */ /* 0x000fe20000000000 */
[----:B------:R-:W2:Y:S01]  /*5500*/  MUFU.EX2 R117, R117 ;  /* 0x0000007500757308 */ /* 0x000ea20000000800 */
[----:B-1----:R-:W-:Y:S01]  /*5510*/  F2FP.BF16.F32.PACK_AB R11, R113, R112 ;  /* 0x00000070710b723e */ /* 0x002fe200000010ff */
[----:B------:R-:W-:-:S02]  /*5520*/  IMAD.U32 R160, R160, -0x80000000, RZ ;  /* 0x80000000a0a07824 */ /* 0x000fc400078e00ff */
[----:B------:R-:W-:Y:S02]  /*5530*/  FADD2 R34, R34.F32x2.HI_LO, R110.F32x2.HI_LO ;  /* 0x0000006e2222724b */ /* 0x000fe40000000000 */
[----:B------:R-:W-:Y:S02]  /*5540*/  FADD2 R102, R102.F32x2.HI_LO, R112.F32x2.HI_LO ;  /* 0x000000706666724b */ /* 0x000fe40000000000 */
[----:B------:R-:W-:Y:S08]  /*5550*/  MUFU.EX2 R118, R118 ;  /* 0x0000007600767308 */ /* 0x000ff00000000800 */
[----:B------:R-:W1:Y:S01]  /*5560*/  MUFU.EX2 R119, R119 ;  /* 0x0000007700777308 */ /* 0x000e620000000800 */
[----:B--2---:R-:W-:Y:S01]  /*5570*/  F2FP.BF16.F32.PACK_AB R12, R117, R116 ;  /* 0x00000074750c723e */ /* 0x004fe200000010ff */
[----:B------:R-:W-:-:S06]  /*5580*/  FADD2 R30, R30.F32x2.HI_LO, R116.F32x2.HI_LO ;  /* 0x000000741e1e724b */ /* 0x000fcc0000000000 */
[----:B------:R-:W-:Y:S08]  /*5590*/  MUFU.EX2 R120, R120 ;  /* 0x0000007800787308 */ /* 0x000ff00000000800 */
[----:B------:R-:W2:Y:S01]  /*55a0*/  MUFU.EX2 R121, R121 ;  /* 0x0000007900797308 */ /* 0x000ea20000000800 */
[----:B-1----:R-:W-:Y:S01]  /*55b0*/  F2FP.BF16.F32.PACK_AB R13, R119, R118 ;  /* 0x00000076770d723e */ /* 0x002fe200000010ff */
[----:B------:R-:W-:-:S06]  /*55c0*/  FADD2 R32, R32.F32x2.HI_LO, R118.F32x2.HI_LO ;  /* 0x000000762020724b */ /* 0x000fcc0000000000 */
        /* <DEDUP_REMOVED lines=23> */
[----:B------:R-:W-:-:S03]  /*5740*/  FADD2 R102, R102.F32x2.HI_LO, R130.F32x2.HI_LO ;  /* 0x000000826666724b */ /* 0x000fc60000000000 */
[----:B------:R1:W-:Y:S01]  /*5750*/  STTM.x16 tmem[UR5], R4 ;  /* 0x00000004000079ed */ /* 0x0003e20008240005 */
[----:B------:R-:W-:Y:S02]  /*5760*/  R2UR UR5, R152 ;  /* 0x00000000980572ca */ /* 0x000fe400000e0000 */
[----:B------:R-:W-:Y:S08]  /*5770*/  MUFU.EX2 R70, R70 ;  /* 0x0000004600467308 */ /* 0x000ff00000000800 */
[----:B------:R-:W3:Y:S01]  /*5780*/  MUFU.EX2 R71, R71 ;  /* 0x0000004700477308 */ /* 0x000ee20000000800 */
[----:B--2---:R-:W-:-:S07]  /*5790*/  FADD2 R30, R30.F32x2.HI_LO, R100.F32x2.HI_LO ;  /* 0x000000641e1e724b */ /* 0x004fce0000000000 */
[----:B------:R-:W-:Y:S08]  /*57a0*/  MUFU.EX2 R72, R72 ;  /* 0x0000004800487308 */ /* 0x000ff00000000800 */
[----:B------:R-:W2:Y:S01]  /*57b0*/  MUFU.EX2 R73, R73 ;  /* 0x0000004900497308 */ /* 0x000ea20000000800 */
[----:B---3--:R-:W-:-:S07]  /*57c0*/  FADD2 R32, R32.F32x2.HI_LO, R70.F32x2.HI_LO ;  /* 0x000000462020724b */ /* 0x008fce0000000000 */
[----:B------:R-:W-:Y:S08]  /*57d0*/  MUFU.EX2 R106, R106 ;  /* 0x0000006a006a7308 */ /* 0x000ff00000000800 */
[----:B------:R-:W3:Y:S01]  /*57e0*/  MUFU.EX2 R107, R107 ;  /* 0x0000006b006b7308 */ /* 0x000ee20000000800 */
[----:B--2---:R-:W-:-:S07]  /*57f0*/  FADD2 R34, R34.F32x2.HI_LO, R72.F32x2.HI_LO ;  /* 0x000000482222724b */ /* 0x004fce0000000000 */
[----:B------:R-:W-:Y:S01]  /*5800*/  MUFU.EX2 R76, R76 ;  /* 0x0000004c004c7308 */ /* 0x000fe20000000800 */
[----:B-1----:R-:W-:Y:S02]  /*5810*/  F2FP.BF16.F32.PACK_AB R4, R101, R100 ;  /* 0x000000646504723e */ /* 0x002fe400000010ff */
[----:B------:R-:W-:Y:S02]  /*5820*/  F2FP.BF16.F32.PACK_AB R5, R71, R70 ;  /* 0x000000464705723e */ /* 0x000fe400000010ff */
[----:B------:R-:W-:-:S03]  /*5830*/  F2FP.BF16.F32.PACK_AB R6, R73, R72 ;  /* 0x000000484906723e */ /* 0x000fc600000010ff */
[----:B------:R-:W1:Y:S01]  /*5840*/  MUFU.EX2 R77, R77 ;  /* 0x0000004d004d7308 */ /* 0x000e620000000800 */
[----:B---3--:R-:W-:Y:S01]  /*5850*/  F2FP.BF16.F32.PACK_AB R7, R107, R106 ;  /* 0x0000006a6b07723e */ /* 0x008fe200000010ff */
        /* <DEDUP_REMOVED lines=48> */
[----:B------:R-:W-:-:S03]  /*5b60*/  FADD2 R102, R102.F32x2.HI_LO, R98.F32x2.HI_LO ;  /* 0x000000626666724b */ /* 0x000fc60000000000 */
[----:B------:R2:W-:Y:S01]  /*5b70*/  STTM.x16 tmem[UR5], R4 ;  /* 0x00000004000079ed */ /* 0x0005e20008240005 */
[----:B------:R-:W-:Y:S02]  /*5b80*/  R2UR UR5, R141 ;  /* 0x000000008d0572ca */ /* 0x000fe400000e0000 */
[----:B------:R-:W-:Y:S08]  /*5b90*/  MUFU.EX2 R38, R38 ;  /* 0x0000002600267308 */ /* 0x000ff00000000800 */
[----:B------:R-:W3:Y:S01]  /*5ba0*/  MUFU.EX2 R39, R39 ;  /* 0x0000002700277308 */ /* 0x000ee20000000800 */
[----:B-1----:R-:W-:-:S07]  /*5bb0*/  FADD2 R30, R30.F32x2.HI_LO, R68.F32x2.HI_LO ;  /* 0x000000441e1e724b */ /* 0x002fce0000000000 */
[----:B------:R-:W-:Y:S08]  /*5bc0*/  MUFU.EX2 R40, R40 ;  /* 0x0000002800287308 */ /* 0x000ff00000000800 */
[----:B------:R-:W1:Y:S01]  /*5bd0*/  MUFU.EX2 R41, R41 ;  /* 0x0000002900297308 */ /* 0x000e620000000800 */
[----:B---3--:R-:W-:-:S07]  /*5be0*/  FADD2 R32, R32.F32x2.HI_LO, R38.F32x2.HI_LO ;  /* 0x000000262020724b */ /* 0x008fce0000000000 */
[----:B------:R-:W-:Y:S08]  /*5bf0*/  MUFU.EX2 R74, R74 ;  /* 0x0000004a004a7308 */ /* 0x000ff00000000800 */
[----:B------:R-:W3:Y:S01]  /*5c00*/  MUFU.EX2 R75, R75 ;  /* 0x0000004b004b7308 */ /* 0x000ee20000000800 */
[----:B-1----:R-:W-:-:S07]  /*5c10*/  FADD2 R34, R34.F32x2.HI_LO, R40.F32x2.HI_LO ;  /* 0x000000282222724b */ /* 0x002fce0000000000 */
[----:B------:R-:W-:Y:S01]  /*5c20*/  MUFU.EX2 R44, R44 ;  /* 0x0000002c002c7308 */ /* 0x000fe20000000800 */
[----:B--2---:R-:W-:Y:S02]  /*5c30*/  F2FP.BF16.F32.PACK_AB R4, R69, R68 ;  /* 0x000000444504723e */ /* 0x004fe400000010ff */
        /* <DEDUP_REMOVED lines=54> */
[----:B------:R-:W3:Y:S02]  /*5fa0*/  FENCE.VIEW.ASYNC.T ;  /* 0x00000000000073c6 */ /* 0x000ee40000000200 */
[----:B---3--:R5:W-:Y:S01]  /*5fb0*/  SYNCS.ARRIVE.TRANS64.ART0 RZ, [UR6+0x88], R161 ;  /* 0x000088a1ffff79a7 */ /* 0x008be20008500006 */
        /* <DEDUP_REMOVED lines=55> */
[----:B------:R-:W-:-:S04]  /*6330*/  FADD2 R32, R32.F32x2.HI_LO, R154.F32x2.HI_LO ;  /* 0x0000009a2020724b */ /* 0x000fc80000000000 */
[----:B------:R-:W-:Y:S02]  /*6340*/  FADD2 R30, R30.F32x2.HI_LO, R32.F32x2.HI_LO ;  /* 0x000000201e1e724b */ /* 0x000fe40000000000 */
[----:B------:R-:W-:Y:S08]  /*6350*/  MUFU.EX2 R158, R158 ;  /* 0x0000009e009e7308 */ /* 0x000ff00000000800 */
[----:B------:R-:W2:Y:S01]  /*6360*/  MUFU.EX2 R159, R159 ;  /* 0x0000009f009f7308 */ /* 0x000ea20000000800 */
[----:B-1----:R-:W-:Y:S01]  /*6370*/  F2FP.BF16.F32.PACK_AB R18, R157, R156 ;  /* 0x0000009c9d12723e */ /* 0x002fe200000010ff */
[----:B------:R-:W-:Y:S01]  /*6380*/  FADD2 R34, R34.F32x2.HI_LO, R156.F32x2.HI_LO ;  /* 0x0000009c2222724b */ /* 0x000fe20000000000 */
[----:B--2---:R-:W-:Y:S01]  /*6390*/  F2FP.BF16.F32.PACK_AB R19, R159, R158 ;  /* 0x0000009e9f13723e */ /* 0x004fe200000010ff */
[----:B------:R-:W-:-:S03]  /*63a0*/  FADD2 R102, R102.F32x2.HI_LO, R158.F32x2.HI_LO ;  /* 0x0000009e6666724b */ /* 0x000fc60000000000 */
[----:B------:R5:W-:Y:S01]  /*63b0*/  STTM.x16 tmem[UR4], R4 ;  /* 0x00000004000079ed */ /* 0x000be20008240004 */
[----:B------:R-:W1:Y:S02]  /*63c0*/  FENCE.VIEW.ASYNC.T ;  /* 0x00000000000073c6 */ /* 0x000e640000000200 */
[----:B-1----:R-:W-:Y:S01]  /*63d0*/  NOP ;  /* 0x0000000000007918 */ /* 0x002fe20000000000 */
[----:B------:R5:W-:Y:S01]  /*63e0*/  @P0 SYNCS.ARRIVE.TRANS64.ART0 RZ, [UR6+0x90], R161 ;  /* 0x000090a1ffff09a7 */ /* 0x000be20008500006 */
[----:B------:R-:W-:-:S04]  /*63f0*/  FADD2 R34, R34.F32x2.HI_LO, R102.F32x2.HI_LO ;  /* 0x000000662222724b */ /* 0x000fc80000000000 */
[----:B------:R-:W-:Y:S01]  /*6400*/  FADD2 R30, R30.F32x2.HI_LO, R34.F32x2.HI_LO ;  /* 0x000000221e1e724b */ /* 0x000fe20000000000 */
[----:B------:R-:W1:Y:S02]  /*6410*/  SYNCS.PHASECHK.TRANS64.TRYWAIT P0, [UR6+0xb8], R160 ;  /* 0x0000b8a0ff0075a7 */ /* 0x000e640008001106 */
[----:B-1---5:R-:W-:Y:S05]  /*6420*/  @!P0 BRA `(.L_x_44) ;  /* 0x0000003c00cc8947 */ /* 0x022fea0003800000 */
.L_x_100:
[----:B------:R-:W-:Y:S01]  /*6430*/  FADD R160, R30, R31 ;  /* 0x0000001f1ea07221 */ /* 0x000fe20000000000 */
[----:B------:R-:W-:Y:S01]  /*6440*/  LOP3.LUT R138, R138, 0x1, RZ, 0x3c, !PT ;  /* 0x000000018a8a7812 */ /* 0x000fe200078e3cff */
[----:B------:R-:W-:Y:S06]  /*6450*/  BRA.U !UP0, `(.L_x_45) ;  /* 0x0000001d08e87547 */ /* 0x000fec000b800000 */
[----:B------:R-:W-:Y:S01]  /*6460*/  MOV R163, R164 ;  /* 0x000000a400a37202 */ /* 0x000fe20000000f00 */
[----:B------:R-:W2:Y:S01]  /*6470*/  LDCU UR5, c[0x0][0x600] ;  /* 0x0000c000ff0577ac */ /* 0x000ea20008000800 */
[----:B------:R-:W-:-:S04]  /*6480*/  UMOV UR8, URZ ;  /* 0x000000ff00087c82 */ /* 0x000fc80008000000 */
.L_x_48:
[----:B------:R-:W-:Y:S02]  /*6490*/  SHF.L.U32 R6, R138, 0x1f, RZ ;  /* 0x0000001f8a067819 */ /* 0x000fe400000006ff */
[----:B------:R-:W-:Y:S02]  /*64a0*/  R2UR UR4, R137 ;  /* 0x00000000890472ca */ /* 0x000fe400000e0000 */
[----:B------:R-:W3:Y:S02]  /*64b0*/  SYNCS.PHASECHK.TRANS64.TRYWAIT P0, [UR6+0x80], R6 ;  /* 0x00008006ff0075a7 */ /* 0x000ee40008001106 */
[----:B---3--:R-:W-:Y:S11]  /*64c0*/  @!P0 BRA `(.L_x_46) ;  /* 0x0000003c00c08947 */ /* 0x008ff60003800000 */
.L_x_102:
[----:B------:R-:W3:Y:S01]  /*64d0*/  LDTM.x32 R100, tmem[UR4] ;  /* 0x00000004006479ee */ /* 0x000ee200082c0000 */
[----:B------:R-:W-:Y:S02]  /*64e0*/  R2UR UR4, R136 ;  /* 0x00000000880472ca */ /* 0x000fe400000e0000 */
[----:B------:R-:W-:-:S11]  /*64f0*/  R2UR UR7, R140 ;  /* 0x000000008c0772ca */ /* 0x000fd600000e0000 */
[----:B------:R-:W4:Y:S01]  /*6500*/  LDTM.x32 R68, tmem[UR4] ;  /* 0x00000004004479ee */ /* 0x000f2200082c0000 */
[----:B------:R-:W-:Y:S01]  /*6510*/  R2UR UR4, R141 ;  /* 0x000000008d0472ca */ /* 0x000fe200000e0000 */
[----:B------:R-:W5:Y:S01]  /*6520*/  LDTM.x32 R36, tmem[UR7] ;  /* 0x00000007002479ee */ /* 0x000f6200082c0000 */
[----:B---3--:R-:W-:Y:S02]  /*6530*/  FMNMX3 R145, R163, R100, R101, !PT ;  /* 0x00000064a3917276 */ /* 0x008fe40007800065 */
[----:B------:R-:W-:Y:S02]  /*6540*/  FMNMX R142, R102, R103, !PT ;  /* 0x00000067668e7209 */ /* 0x000fe40007800000 */
[----:B------:R-:W-:-:S07]  /*6550*/  FMNMX R143, R104, R105, !PT ;  /* 0x00000069688f7209 */ /* 0x000fce0007800000 */
[----:B-1----:R-:W1:Y:S01]  /*6560*/  LDTM.x32 R4, tmem[UR4] ;  /* 0x00000004000479ee */ /* 0x002e6200082c0000 */
[----:B------:R-:W-:Y:S02]  /*6570*/  FMNMX R164, R106, R107, !PT ;  /* 0x0000006b6aa47209 */ /* 0x000fe40007800000 */
        /* <DEDUP_REMOVED lines=12> */
[----:B----4-:R-:W-:Y:S02]  /*6640*/  FMNMX3 R145, R145, R68, R69, !PT ;  /* 0x0000004491917276 */ /* 0x010fe40007800045 */
        /* <DEDUP_REMOVED lines=15> */
[----:B-----5:R-:W-:-:S02]  /*6740*/  FMNMX3 R145, R145, R36, R37, !PT ;  /* 0x0000002491917276 */ /* 0x020fc40007800025 */
        /* <DEDUP_REMOVED lines=15> */
[----:B-1----:R-:W-:Y:S02]  /*6840*/  FMNMX3 R145, R145, R4, R5, !PT ;  /* 0x0000000491917276 */ /* 0x002fe40007800005 */
        /* <DEDUP_REMOVED lines=15> */
[----:B------:R-:W-:Y:S02]  /*6940*/  FMNMX R142, R145, R142, !PT ;  /* 0x0000008e918e7209 */ /* 0x000fe40007800000 */
[----:B------:R-:W-:Y:S02]  /*6950*/  R2UR UR4, R140 ;  /* 0x000000008c0472ca */ /* 0x000fe400000e0000 */
[----:B------:R-:W-:-:S04]  /*6960*/  FMNMX3 R164, R142, R143, R164, !PT ;  /* 0x0000008f8ea47276 */ /* 0x000fc800078000a4 */
[----:B------:R-:W-:-:S04]  /*6970*/  FSETP.NEU.AND P0, PT, R164, -INF , PT ;  /* 0xff800000a400780b */ /* 0x000fc80003f0d000 */
[----:B------:R-:W-:-:S05]  /*6980*/  FSEL R162, R164, RZ, P0 ;  /* 0x000000ffa4a27208 */ /* 0x000fca0000000000 */
[----:B------:R-:W-:-:S04]  /*6990*/  FADD R161, -R162, R163 ;  /* 0x000000a3a2a17221 */ /* 0x000fc80000000100 */
[----:B--2---:R-:W-:-:S05]  /*69a0*/  FMUL R161, R161, UR5 ;  /* 0x00000005a1a17c20 */ /* 0x004fca0008400000 */
[----:B------:R-:W-:Y:S02]  /*69b0*/  FSETP.GE.AND P0, PT, R161, -8, PT ;  /* 0xc1000000a100780b */ /* 0x000fe40003f06000 */
[----:B------:R-:W1:Y:S02]  /*69c0*/  MUFU.EX2 R161, R161 ;  /* 0x000000a100a17308 */ /* 0x000e640000000800 */
[C---:B------:R-:W-:Y:S02]  /*69d0*/  FSEL R162, R163.reuse, R162, P0 ;  /* 0x000000a2a3a27208 */ /* 0x040fe40000000000 */
[----:B------:R-:W-:Y:S01]  /*69e0*/  FSEL R164, R163, R164, P0 ;  /* 0x000000a4a3a47208 */ /* 0x000fe20000000000 */
[----:B------:R-:W-:Y:S02]  /*69f0*/  IMAD.U32 R163, R139, -0x80000000, RZ ;  /* 0x800000008ba37824 */ /* 0x000fe400078e00ff */
[----:B------:R-:W-:-:S04]  /*6a00*/  FFMA R162, -R162, UR5, RZ ;  /* 0x00000005a2a27c23 */ /* 0x000fc800080001ff */
[--C-:B------:R-:W-:Y:S02]  /*6a10*/  FFMA2 R100, R100.F32x2.HI_LO, UR5.F32, R162.reuse.F32 ;  /* 0x0000000564647c49 */ /* 0x100fe400092000a2 */
[--C-:B------:R-:W-:Y:S02]  /*6a20*/  FFMA2 R102, R102.F32x2.HI_LO, UR5.F32, R162.reuse.F32 ;  /* 0x0000000566667c49 */ /* 0x100fe400092000a2 */
[--C-:B------:R-:W-:Y:S02]  /*6a30*/  FFMA2 R104, R104.F32x2.HI_LO, UR5.F32, R162.reuse.F32 ;  /* 0x0000000568687c49 */ /* 0x100fe400092000a2 */
[--C-:B------:R-:W-:Y:S01]  /*6a40*/  FFMA2 R106, R106.F32x2.HI_LO, UR5.F32, R162.reuse.F32 ;  /* 0x000000056a6a7c49 */ /* 0x100fe200092000a2 */
[----:B------:R-:W-:Y:S01]  /*6a50*/  MUFU.EX2 R100, R100 ;  /* 0x0000006400647308 */ /* 0x000fe20000000800 */
[--C-:B------:R-:W-:Y:S01]  /*6a60*/  FFMA2 R108, R108.F32x2.HI_LO, UR5.F32, R162.reuse.F32 ;  /* 0x000000056c6c7c49 */ /* 0x100fe200092000a2 */
[----:B-1----:R-:W-:Y:S01]  /*6a70*/  FSEL R161, R161, 1, !P0 ;  /* 0x3f800000a1a17808 */ /* 0x002fe20004000000 */
[--C-:B------:R-:W-:Y:S01]  /*6a80*/  FFMA2 R110, R110.F32x2.HI_LO, UR5.F32, R162.reuse.F32 ;  /* 0x000000056e6e7c49 */ /* 0x100fe200092000a2 */
[----:B------:R-:W-:Y:S01]  /*6a90*/  ELECT P0, URZ, PT ;  /* 0x0000000000ff782f */ /* 0x000fe20003800000 */
[----:B------:R-:W-:-:S02]  /*6aa0*/  FFMA2 R112, R112.F32x2.HI_LO, UR5.F32, R162.F32 ;  /* 0x0000000570707c49 */ /* 0x000fc400092000a2 */
[--C-:B------:R-:W-:Y:S01]  /*6ab0*/  FFMA2 R114, R114.F32x2.HI_LO, UR5.F32, R162.reuse.F32 ;  /* 0x0000000572727c49 */ /* 0x100fe200092000a2 */
[----:B------:R-:W-:Y:S01]  /*6ac0*/  MUFU.EX2 R101, R101 ;  /* 0x0000006500657308 */ /* 0x000fe20000000800 */
[--C-:B------:R-:W-:Y:S02]  /*6ad0*/  FFMA2 R116, R116.F32x2.HI_LO, UR5.F32, R162.reuse.F32 ;  /* 0x0000000574747c49 */ /* 0x100fe400092000a2 */
[--C-:B------:R-:W-:Y:S02]  /*6ae0*/  FFMA2 R118, R118.F32x2.HI_LO, UR5.F32, R162.reuse.F32 ;  /* 0x0000000576767c49 */ /* 0x100fe400092000a2 */
[--C-:B------:R-:W-:Y:S02]  /*6af0*/  FFMA2 R120, R120.F32x2.HI_LO, UR5.F32, R162.reuse.F32 ;  /* 0x0000000578787c49 */ /* 0x100fe400092000a2 */
        /* <DEDUP_REMOVED lines=11> */
[----:B------:R-:W-:Y:S01]  /*6bb0*/  MUFU.EX2 R104, R104 ;  /* 0x0000006800687308 */ /* 0x000fe20000000800 */
[--C-:B------:R-:W-:Y:S02]  /*6bc0*/  FFMA2 R62, R12.F32x2.HI_LO, UR5.F32, R162.reuse.F32 ;  /* 0x000000050c3e7c49 */ /* 0x100fe400092000a2 */
[----:B------:R-:W-:Y:S02]  /*6bd0*/  IMAD.SHL.U32 R12, R2, 0x4, RZ ;  /* 0x00000004020c7824 */ /* 0x000fe400078e00ff */
[--C-:B------:R-:W-:Y:S02]  /*6be0*/  FFMA2 R80, R80.F32x2.HI_LO, UR5.F32, R162.reuse.F32 ;  /* 0x0000000550507c49 */ /* 0x100fe400092000a2 */
[--C-:B------:R-:W-:Y:S01]  /*6bf0*/  FFMA2 R146, R56.F32x2.HI_LO, UR5.F32, R162.reuse.F32 ;  /* 0x0000000538927c49 */ /* 0x100fe200092000a2 */
[----:B------:R-:W-:Y:S01]  /*6c00*/  LOP3.LUT R12, R12, 0x1fc, RZ, 0xc0, !PT ;  /* 0x000001fc0c0c7812 */ /* 0x000fe200078ec0ff */
[----:B------:R-:W1:Y:S01]  /*6c10*/  MUFU.EX2 R105, R105 ;  /* 0x0000006900697308 */ /* 0x000e620000000800 */
[--C-:B------:R-:W-:Y:S01]  /*6c20*/  FFMA2 R148, R58.F32x2.HI_LO, UR5.F32, R162.reuse.F32 ;  /* 0x000000053a947c49 */ /* 0x100fe200092000a2 */
[----:B------:R-:W-:Y:S01]  /*6c30*/  FMNMX R80, R80, -127, !PT ;  /* 0xc2fe000050507809 */ /* 0x000fe20007800000 */
[--C-:B------:R-:W-:Y:S01]  /*6c40*/  FFMA2 R150, R60.F32x2.HI_LO, UR5.F32, R162.reuse.F32 ;  /* 0x000000053c967c49 */ /* 0x100fe200092000a2 */
[----:B------:R2:W-:Y:S01]  /*6c50*/  STS [R12+UR6+0xfc], R161 ;  /* 0x0000fca10c007988 */ /* 0x0005e20008000806 */
[--C-:B------:R-:W-:Y:S01]  /*6c60*/  FFMA2 R156, R64.F32x2.HI_LO, UR5.F32, R162.reuse.F32 ;  /* 0x00000005409c7c49 */ /* 0x100fe200092000a2 */
[----:B------:R-:W-:Y:S01]  /*6c70*/  FMNMX R81, R81, -127, !PT ;  /* 0xc2fe000051517809 */ /* 0x000fe20007800000 */
[--C-:B------:R-:W-:Y:S01]  /*6c80*/  FFMA2 R158, R66.F32x2.HI_LO, UR5.F32, R162.reuse.F32 ;  /* 0x00000005429e7c49 */ /* 0x100fe200092000a2 */
[----:B------:R-:W-:Y:S01]  /*6c90*/  MUFU.EX2 R106, R106 ;  /* 0x0000006a006a7308 */ /* 0x000fe20000000800 */
        /* <DEDUP_REMOVED lines=11> */
[--C-:B------:R-:W-:Y:S02]  /*6d50*/  FFMA2 R74, R74.F32x2.HI_LO, UR5.F32, R162.reuse.F32 ;  /* 0x000000054a4a7c49 */ /* 0x100fe400092000a2 */
        /* <DEDUP_REMOVED lines=13> */
[----:B------:R-:W3:Y:S01]  /*6e30*/  MUFU.EX2 R111, R111 ;  /* 0x0000006f006f7308 */ /* 0x000ee20000000800 */
        /* <DEDUP_REMOVED lines=10> */
[----:B---3--:R-:W-:Y:S01]  /*6ee0*/  F2FP.BF16.F32.PACK_AB R9, R111, R110 ;  /* 0x0000006e6f09723e */ /* 0x008fe200000010ff */
[--C-:B------:R-:W-:Y:S01]  /*6ef0*/  FFMA2 R20, R20.F32x2.HI_LO, UR5.F32, R162.reuse.F32 ;  /* 0x0000000514147c49 */ /* 0x100fe200092000a2 */
[----:B------:R-:W-:Y:S01]  /*6f00*/  FMNMX R48, R48, -127, !PT ;  /* 0xc2fe000030307809 */ /* 0x000fe20007800000 */
[--C-:B------:R-:W-:Y:S01]  /*6f10*/  FFMA2 R22, R22.F32x2.HI_LO, UR5.F32, R162.reuse.F32 ;  /* 0x0000000516167c49 */ /* 0x100fe200092000a2 */
[----:B------:R-:W-:Y:S01]  /*6f20*/  FMNMX R49, R49, -127, !PT ;  /* 0xc2fe000031317809 */ /* 0x000fe20007800000 */
[----:B------:R-:W-:-:S02]  /*6f30*/  FFMA2 R24, R24.F32x2.HI_LO, UR5.F32, R162.F32 ;  /* 0x0000000518187c49 */ /* 0x000fc400092000a2 */
[----:B------:R-:W-:Y:S01]  /*6f40*/  MUFU.EX2 R114, R114 ;  /* 0x0000007200727308 */ /* 0x000fe20000000800 */
[--C-:B------:R-:W-:Y:S02]  /*6f50*/  FFMA2 R26, R26.F32x2.HI_LO, UR5.F32, R162.reuse.F32 ;  /* 0x000000051a1a7c49 */ /* 0x100fe400092000a2 */
[--C-:B------:R-:W-:Y:S02]  /*6f60*/  FFMA2 R28, R28.F32x2.HI_LO, UR5.F32, R162.reuse.F32 ;  /* 0x000000051c1c7c49 */ /* 0x100fe400092000a2 */
[--C-:B------:R-:W-:Y:S02]  /*6f70*/  FFMA2 R30, R30.F32x2.HI_LO, UR5.F32, R162.reuse.F32 ;  /* 0x000000051e1e7c49 */ /* 0x100fe400092000a2 */
[--C-:B------:R-:W-:Y:S01]  /*6f80*/  FFMA2 R32, R32.F32x2.HI_LO, UR5.F32, R162.reuse.F32 ;  /* 0x0000000520207c49 */ /* 0x100fe200092000a2 */
[----:B------:R-:W3:Y:S01]  /*6f90*/  MUFU.EX2 R115, R115 ;  /* 0x0000007300737308 */ /* 0x000ee20000000800 */
[----:B-1----:R-:W-:Y:S01]  /*6fa0*/  F2FP.BF16.F32.PACK_AB R10, R113, R112 ;  /* 0x00000070710a723e */ /* 0x002fe200000010ff */
[----:B------:R-:W-:-:S06]  /*6fb0*/  FFMA2 R34, R34.F32x2.HI_LO, UR5.F32, R162.F32 ;  /* 0x0000000522227c49 */ /* 0x000fcc00092000a2 */
[----:B------:R-:W-:Y:S08]  /*6fc0*/  MUFU.EX2 R116, R116 ;  /* 0x0000007400747308 */ /* 0x000ff00000000800 */
[----:B------:R-:W2:Y:S01]  /*6fd0*/  MUFU.EX2 R117, R117 ;  /* 0x0000007500757308 */ /* 0x000ea20000000800 */
[----:B---3--:R-:W-:-:S07]  /*6fe0*/  F2FP.BF16.F32.PACK_AB R11, R115, R114 ;  /* 0x00000072730b723e */ /* 0x008fce00000010ff */
[----:B------:R-:W-:Y:S08]  /*6ff0*/  MUFU.EX2 R118, R118 ;  /* 0x0000007600767308 */ /* 0x000ff00000000800 */
[----:B------:R-:W1:Y:S01]  /*7000*/  MUFU.EX2 R119, R119 ;  /* 0x0000007700777308 */ /* 0x000e620000000800 */
[----:B--2---:R-:W-:-:S07]  /*7010*/  F2FP.BF16.F32.PACK_AB R12, R117, R116 ;  /* 0x00000074750c723e */ /* 0x004fce00000010ff */
[----:B------:R-:W-:Y:S08]  /*7020*/  MUFU.EX2 R120, R120 ;  /* 0x0000007800787308 */ /* 0x000ff00000000800 */
[----:B------:R-:W2:Y:S01]  /*7030*/  MUFU.EX2 R121, R121 ;  /* 0x0000007900797308 */ /* 0x000ea20000000800 */
[----:B-1----:R-:W-:-:S07]  /*7040*/  F2FP.BF16.F32.PACK_AB R13, R119, R118 ;  /* 0x00000076770d723e */ /* 0x002fce00000010ff */
[----:B------:R-:W-:Y:S08]  /*7050*/  MUFU.EX2 R122, R122 ;  /* 0x0000007a007a7308 */ /* 0x000ff00000000800 */
[----:B------:R-:W1:Y:S01]  /*7060*/  MUFU.EX2 R123, R123 ;  /* 0x0000007b007b7308 */ /* 0x000e620000000800 */
[----:B--2---:R-:W-:-:S07]  /*7070*/  F2FP.BF16.F32.PACK_AB R14, R121, R120 ;  /* 0x00000078790e723e */ /* 0x004fce00000010ff */
[----:B------:R-:W-:Y:S08]  /*7080*/  MUFU.EX2 R68, R144 ;  /* 0x0000009000447308 */ /* 0x000ff00000000800 */
[----:B------:R2:W3:Y:S01]  /*7090*/  MUFU.EX2 R69, R145 ;  /* 0x0000009100457308 */ /* 0x0004e20000000800 */
[----:B-1----:R-:W-:-:S07]  /*70a0*/  F2FP.BF16.F32.PACK_AB R15, R123, R122 ;  /* 0x0000007a7b0f723e */ /* 0x002fce00000010ff */
[----:B------:R-:W-:Y:S08]  /*70b0*/  MUFU.EX2 R36, R126 ;  /* 0x0000007e00247308 */ /* 0x000ff00000000800 */
[----:B------:R1:W4:Y:S01]  /*70c0*/  MUFU.EX2 R37, R127 ;  /* 0x0000007f00257308 */ /* 0x0003220000000800 */
[--C-:B--2---:R-:W-:Y:S01]  /*70d0*/  FFMA2 R144, R54.F32x2.HI_LO, UR5.F32, R162.reuse.F32 ;  /* 0x0000000536907c49 */ /* 0x104fe200092000a2 */
[----:B---3--:R-:W-:Y:S01]  /*70e0*/  F2FP.BF16.F32.PACK_AB R16, R69, R68 ;  /* 0x000000444510723e */ /* 0x008fe200000010ff */
[----:B------:R-:W-:Y:S01]  /*70f0*/  FFMA2 R54, R4.F32x2.HI_LO, UR5.F32, R162.F32 ;  /* 0x0000000504367c49 */ /* 0x000fe200092000a2 */
[----:B------:R-:W-:-:S02]  /*7100*/  F2FP.BF16.F32.PACK_AB R4, R101, R100 ;  /* 0x000000646504723e */ /* 0x000fc400000010ff */
[----:B------:R-:W-:Y:S02]  /*7110*/  F2FP.BF16.F32.PACK_AB R5, R103, R102 ;  /* 0x000000666705723e */ /* 0x000fe400000010ff */
[----:B------:R-:W-:Y:S08]  /*7120*/  MUFU.EX2 R128, R128 ;  /* 0x0000008000807308 */ /* 0x000ff00000000800 */
[----:B------:R-:W2:Y:S01]  /*7130*/  MUFU.EX2 R129, R129 ;  /* 0x0000008100817308 */ /* 0x000ea20000000800 */
[----:B-1----:R-:W-:Y:S01]  /*7140*/  FFMA2 R126, R18.F32x2.HI_LO, UR5.F32, R162.F32 ;  /* 0x00000005127e7c49 */ /* 0x002fe200092000a2 */
[----:B----4-:R-:W-:Y:S01]  /*7150*/  F2FP.BF16.F32.PACK_AB R17, R37, R36 ;  /* 0x000000242511723e */ /* 0x010fe200000010ff */
[----:B------:R-:W-:-:S05]  /*7160*/  IMAD.MOV.U32 R162, RZ, RZ, 0x3d9df09d ;  /* 0x3d9df09dffa27424 */ /* 0x000fca00078e00ff */
[----:B------:R-:W-:Y:S08]  /*7170*/  MUFU.EX2 R130, R130 ;  /* 0x0000008200827308 */ /* 0x000ff00000000800 */
[----:B------:R-:W1:Y:S01]  /*7180*/  MUFU.EX2 R131, R131 ;  /* 0x0000008300837308 */ /* 0x000e620000000800 */
[----:B--2---:R-:W-:-:S07]  /*7190*/  F2FP.BF16.F32.PACK_AB R18, R129, R128 ;  /* 0x000000808112723e */ /* 0x004fce00000010ff */
[----:B------:R-:W-:Y:S08]  /*71a0*/  MUFU.EX2 R124, R124 ;  /* 0x0000007c007c7308 */ /* 0x000ff00000000800 */
[----:B------:R-:W2:Y:S01]  /*71b0*/  MUFU.EX2 R125, R125 ;  /* 0x0000007d007d7308 */ /* 0x000ea20000000800 */
[----:B-1----:R-:W-:Y:S01]  /*71c0*/  F2FP.BF16.F32.PACK_AB R19, R131, R130 ;  /* 0x000000828313723e */ /* 0x002fe200000010ff */
[----:B------:R1:W-:Y:S06]  /*71d0*/  BAR.ARV R3, 0x40 ;  /* 0x000100030000751d */ /* 0x0003ec0000002000 */
[----:B------:R-:W-:Y:S01]  /*71e0*/  MUFU.EX2 R70, R70 ;  /* 0x0000004600467308 */ /* 0x000fe20000000800 */
[----:B------:R3:W-:Y:S01]  /*71f0*/  STTM.x16 tmem[UR4], R4 ;  /* 0x00000004000079ed */ /* 0x0007e20008240004 */
[----:B------:R-:W-:-:S06]  /*7200*/  R2UR UR4, R152 ;  /* 0x00000000980472ca */ /* 0x000fcc00000e0000 */
[----:B------:R-:W4:Y:S08]  /*7210*/  MUFU.EX2 R71, R71 ;  /* 0x0000004700477308 */ /* 0x000f300000000800 */
[----:B------:R-:W-:Y:S08]  /*7220*/  MUFU.EX2 R72, R72 ;  /* 0x0000004800487308 */ /* 0x000ff00000000800 */
[----:B------:R-:W5:Y:S08]  /*7230*/  MUFU.EX2 R73, R73 ;  /* 0x0000004900497308 */ /* 0x000f700000000800 */
[----:B------:R-:W-:Y:S08]  /*7240*/  MUFU.EX2 R74, R74 ;  /* 0x0000004a004a7308 */ /* 0x000ff00000000800 */
[----:B------:R-:W1:Y:S08]  /*7250*/  MUFU.EX2 R75, R75 ;  /* 0x0000004b004b7308 */ /* 0x000e700000000800 */
[----:B------:R-:W-:Y:S01]  /*7260*/  MUFU.EX2 R76, R76 ;  /* 0x0000004c004c7308 */ /* 0x000fe20000000800 */
[----:B---3--:R-:W-:Y:S01]  /*7270*/  FADD2.RM R4, R80.F32x2.HI_LO, 12582912 ;  /* 0x4b4000005004744b */ /* 0x008fe20000204000 */
[----:B------:R-:W-:-:S06]  /*7280*/  FMNMX R6, R82, -127, !PT ;  /* 0xc2fe000052067809 */ /* 0x000fcc0007800000 */
[----:B------:R-:W-:Y:S01]  /*7290*/  MUFU.EX2 R77, R77 ;  /* 0x0000004d004d7308 */ /* 0x000fe20000000800 */
[----:B------:R-:W-:Y:S01]  /*72a0*/  FMNMX R7, R83, -127, !PT ;  /* 0xc2fe000053077809 */ /* 0x000fe20007800000 */
[----:B------:R-:W-:Y:S01]  /*72b0*/  FADD2 R82, R4.F32x2.HI_LO, -12582912 ;  /* 0xcb4000000452744b */ /* 0x000fe20000200000 */
[----:B------:R-:W-:Y:S02]  /*72c0*/  FMNMX R10, R96, -127, !PT ;  /* 0xc2fe0000600a7809 */ /* 0x000fe40007800000 */
[----:B------:R-:W-:Y:S01]  /*72d0*/  FMNMX R11, R97, -127, !PT ;  /* 0xc2fe0000610b7809 */ /* 0x000fe20007800000 */
[----:B------:R-:W-:Y:S02]  /*72e0*/  FADD2 R82, R80.F32x2.HI_LO, -R82.F32x2.HI_LO ;  /* 0x800000525052724b */ /* 0x000fe40000000000 */
[----:B------:R-:W-:Y:S01]  /*72f0*/  FADD2.RM R80, R6.F32x2.HI_LO, 12582912 ;  /* 0x4b4000000650744b */ /* 0x000fe20000204000 */
[----:B------:R-:W-:Y:S01]  /*7300*/  MUFU.EX2 R78, R78 ;  /* 0x0000004e004e7308 */ /* 0x000fe20000000800 */
[----:B------:R-:W-:-:S02]  /*7310*/  FADD2.RM R96, R10.F32x2.HI_LO, 12582912 ;  /* 0x4b4000000a60744b */ /* 0x000fc40000204000 */
[----:B------:R-:W-:-:S04]  /*7320*/  FADD2 R8, R80.F32x2.HI_LO, -12582912 ;  /* 0xcb4000005008744b */ /* 0x000fc80000200000 */
[----:B------:R-:W-:Y:S01]  /*7330*/  FADD2 R6, R6.F32x2.HI_LO, -R8.F32x2.HI_LO ;  /* 0x800000080606724b */ /* 0x000fe20000000000 */
[----:B------:R-:W-:Y:S01]  /*7340*/  MUFU.EX2 R79, R79 ;  /* 0x0000004f004f7308 */ /* 0x000fe20000000800 */
[----:B------:R-:W-:-:S04]  /*7350*/  FFMA2 R8, R82.F32x2.HI_LO, R162.F32, 0.22756439447402954102 ;  /* 0x3e6906a452087449 */ /* 0x000fc800012000a2 */
[----:B------:R-:W-:-:S03]  /*7360*/  FFMA2 R8, R8.F32x2.HI_LO, R82.F32x2.HI_LO, 0.69514614343643188477 ;  /* 0x3f31f51908087449 */ /* 0x000fc60000200052 */
[----:B------:R-:W-:Y:S01]  /*7370*/  MUFU.EX2 R142, R142 ;  /* 0x0000008e008e7308 */ /* 0x000fe20000000800 */
[----:B------:R-:W-:Y:S02]  /*7380*/  FFMA2 R82, R8.F32x2.HI_LO, R82.F32x2.HI_LO, 1 ;  /* 0x3f80000008527449 */ /* 0x000fe40000200052 */
[----:B------:R-:W-:Y:S02]  /*7390*/  FFMA2 R8, R6.F32x2.HI_LO, R162.F32, 0.22756439447402954102 ;  /* 0x3e6906a406087449 */ /* 0x000fe400012000a2 */
[----:B------:R-:W-:Y:S01]  /*73a0*/  IMAD R82, R4, 0x800000, R82 ;  /* 0x0080000004527824 */ /* 0x000fe200078e0252 */
[----:B--2---:R-:W-:Y:S01]  /*73b0*/  F2FP.BF16.F32.PACK_AB R4, R125, R124 ;  /* 0x0000007c7d04723e */ /* 0x004fe200000010ff */
[----:B------:R-:W-:Y:S01]  /*73c0*/  FFMA2 R8, R8.F32x2.HI_LO, R6.F32x2.HI_LO, 0.69514614343643188477 ;  /* 0x3f31f51908087449 */ /* 0x000fe20000200006 */
[----:B------:R-:W2:Y:S01]  /*73d0*/  MUFU.EX2 R143, R143 ;  /* 0x0000008f008f7308 */ /* 0x000ea20000000800 */
[----:B------:R-:W-:Y:S01]  /*73e0*/  IMAD R83, R5, 0x800000, R83 ;  /* 0x0080000005537824 */ /* 0x000fe200078e0253 */
[----:B----4-:R-:W-:Y:S01]  /*73f0*/  F2FP.BF16.F32.PACK_AB R5, R71, R70 ;  /* 0x000000464705723e */ /* 0x010fe200000010ff */
[----:B------:R-:W-:-:S02]  /*7400*/  FFMA2 R6, R8.F32x2.HI_LO, R6.F32x2.HI_LO, 1 ;  /* 0x3f80000008067449 */ /* 0x000fc40000200006 */
[----:B------:R-:W-:Y:S02]  /*7410*/  FADD2 R8, R96.F32x2.HI_LO, -12582912 ;  /* 0xcb4000006008744b */ /* 0x000fe40000200000 */
[----:B------:R-:W-:Y:S01]  /*7420*/  IMAD R80, R80, 0x800000, R6 ;  /* 0x0080000050507824 */ /* 0x000fe200078e0206 */
[----:B------:R-:W-:Y:S01]  /*7430*/  MUFU.EX2 R86, R86 ;  /* 0x0000005600567308 */ /* 0x000fe20000000800 */
[----:B------:R-:W-:Y:S01]  /*7440*/  FADD2 R10, R10.F32x2.HI_LO, -R8.F32x2.HI_LO ;  /* 0x800000080a0a724b */ /* 0x000fe20000000000 */
[----:B------:R-:W-:Y:S01]  /*7450*/  FMNMX R8, R98, -127, !PT ;  /* 0xc2fe000062087809 */ /* 0x000fe20007800000 */
[----:B------:R-:W-:Y:S01]  /*7460*/  IMAD R81, R81, 0x800000, R7 ;  /* 0x0080000051517824 */ /* 0x000fe200078e0207 */
[----:B------:R-:W-:Y:S02]  /*7470*/  FMNMX R9, R99, -127, !PT ;  /* 0xc2fe000063097809 */ /* 0x000fe40007800000 */
[----:B-----5:R-:W-:Y:S02]  /*7480*/  F2FP.BF16.F32.PACK_AB R6, R73, R72 ;  /* 0x000000484906723e */ /* 0x020fe400000010ff */
[----:B------:R-:W3:Y:S01]  /*7490*/  MUFU.EX2 R87, R87 ;  /* 0x0000005700577308 */ /* 0x000ee20000000800 */
[----:B------:R-:W-:Y:S01]  /*74a0*/  FADD2.RM R98, R8.F32x2.HI_LO, 12582912 ;  /* 0x4b4000000862744b */ /* 0x000fe20000204000 */
[----:B-1----:R-:W-:-:S03]  /*74b0*/  F2FP.BF16.F32.PACK_AB R7, R75, R74 ;  /* 0x0000004a4b07723e */ /* 0x002fc600000010ff */
[----:B------:R-:W-:-:S03]  /*74c0*/  FADD2 R12, R98.F32x2.HI_LO, -12582912 ;  /* 0xcb400000620c744b */ /* 0x000fc60000200000 */
[----:B------:R-:W-:Y:S01]  /*74d0*/  MUFU.EX2 R88, R88 ;  /* 0x0000005800587308 */ /* 0x000fe20000000800 */
[----:B------:R-:W-:Y:S02]  /*74e0*/  FADD2 R8, R8.F32x2.HI_LO, -R12.F32x2.HI_LO ;  /* 0x8000000c0808724b */ /* 0x000fe40000000000 */
[----:B------:R-:W-:-:S04]  /*74f0*/  FFMA2 R12, R10.F32x2.HI_LO, R162.F32, 0.22756439447402954102 ;  /* 0x3e6906a40a0c7449 */ /* 0x000fc800012000a2 */
[-C--:B------:R-:W-:Y:S01]  /*7500*/  FFMA2 R12, R12.F32x2.HI_LO, R10.reuse.F32x2.HI_LO, 0.69514614343643188477 ;  /* 0x3f31f5190c0c7449 */ /* 0x080fe2000020000a */
[----:B------:R-:W1:Y:S03]  /*7510*/  MUFU.EX2 R89, R89 ;  /* 0x0000005900597308 */ /* 0x000e660000000800 */
[----:B------:R-:W-:Y:S02]  /*7520*/  FFMA2 R10, R12.F32x2.HI_LO, R10.F32x2.HI_LO, 1 ;  /* 0x3f8000000c0a7449 */ /* 0x000fe4000020000a */
[----:B------:R-:W-:Y:S02]  /*7530*/  FFMA2 R12, R8.F32x2.HI_LO, R162.F32, 0.22756439447402954102 ;  /* 0x3e6906a4080c7449 */ /* 0x000fe400012000a2 */
[----:B------:R-:W-:Y:S01]  /*7540*/  IMAD R96, R96, 0x800000, R10 ;  /* 0x0080000060607824 */ /* 0x000fe200078e020a */
[----:B------:R-:W-:Y:S01]  /*7550*/  MUFU.EX2 R90, R90 ;  /* 0x0000005a005a7308 */ /* 0x000fe20000000800 */
[----:B------:R-:W-:-:S02]  /*7560*/  FFMA2 R12, R12.F32x2.HI_LO, R8.F32x2.HI_LO, 0.69514614343643188477 ;  /* 0x3f31f5190c0c7449 */ /* 0x000fc40000200008 */
[----:B------:R-:W-:Y:S01]  /*7570*/  IMAD R97, R97, 0x800000, R11 ;  /* 0x0080000061617824 */ /* 0x000fe200078e020b */
[----:B------:R-:W-:Y:S01]  /*7580*/  F2FP.BF16.F32.PACK_AB R10, R83, R82 ;  /* 0x00000052530a723e */ /* 0x000fe200000010ff */
[----:B------:R-:W-:Y:S01]  /*7590*/  FFMA2 R8, R12.F32x2.HI_LO, R8.F32x2.HI_LO, 1 ;  /* 0x3f8000000c087449 */ /* 0x000fe20000200008 */
[----:B--2---:R-:W-:Y:S02]  /*75a0*/  F2FP.BF16.F32.PACK_AB R12, R143, R142 ;  /* 0x0000008e8f0c723e */ /* 0x004fe400000010ff */
[----:B------:R-:W2:Y:S01]  /*75b0*/  MUFU.EX2 R91, R91 ;  /* 0x0000005b005b7308 */ /* 0x000ea20000000800 */
[----:B------:R-:W-:Y:S01]  /*75c0*/  IMAD R98, R98, 0x800000, R8 ;  /* 0x0080000062627824 */ /* 0x000fe200078e0208 */
[----:B------:R-:W-:Y:S01]  /*75d0*/  F2FP.BF16.F32.PACK_AB R8, R77, R76 ;  /* 0x0000004c4d08723e */ /* 0x000fe200000010ff */
[----:B------:R-:W-:Y:S01]  /*75e0*/  IMAD R99, R99, 0x800000, R9 ;  /* 0x0080000063637824 */ /* 0x000fe200078e0209 */
[----:B------:R-:W-:Y:S02]  /*75f0*/  F2FP.BF16.F32.PACK_AB R9, R79, R78 ;  /* 0x0000004e4f09723e */ /* 0x000fe400000010ff */
[----:B---3--:R-:W-:-:S02]  /*7600*/  F2FP.BF16.F32.PACK_AB R13, R87, R86 ;  /* 0x00000056570d723e */ /* 0x008fc400000010ff */
[----:B------:R-:W-:Y:S01]  /*7610*/  MUFU.EX2 R92, R92 ;  /* 0x0000005c005c7308 */ /* 0x000fe20000000800 */
[----:B-1----:R-:W-:Y:S02]  /*7620*/  F2FP.BF16.F32.PACK_AB R14, R89, R88 ;  /* 0x00000058590e723e */ /* 0x002fe400000010ff */
[----:B------:R-:W-:Y:S02]  /*7630*/  F2FP.BF16.F32.PACK_AB R11, R81, R80 ;  /* 0x00000050510b723e */ /* 0x000fe400000010ff */
[----:B------:R-:W-:Y:S02]  /*7640*/  F2FP.BF16.F32.PACK_AB R18, R97, R96 ;  /* 0x000000606112723e */ /* 0x000fe400000010ff */
[----:B------:R-:W-:Y:S01]  /*7650*/  F2FP.BF16.F32.PACK_AB R19, R99, R98 ;  /* 0x000000626313723e */ /* 0x000fe200000010ff */
[----:B------:R-:W1:Y:S01]  /*7660*/  MUFU.EX2 R93, R93 ;  /* 0x0000005d005d7308 */ /* 0x000e620000000800 */
[----:B--2---:R-:W-:-:S07]  /*7670*/  F2FP.BF16.F32.PACK_AB R15, R91, R90 ;  /* 0x0000005a5b0f723e */ /* 0x004fce00000010ff */
[----:B------:R-:W-:Y:S08]  /*7680*/  MUFU.EX2 R94, R94 ;  /* 0x0000005e005e7308 */ /* 0x000ff00000000800 */
[----:B------:R-:W2:Y:S01]  /*7690*/  MUFU.EX2 R95, R95 ;  /* 0x0000005f005f7308 */ /* 0x000ea20000000800 */
[----:B-1----:R-:W-:-:S07]  /*76a0*/  F2FP.BF16.F32.PACK_AB R16, R93, R92 ;  /* 0x0000005c5d10723e */ /* 0x002fce00000010ff */
[----:B------:R-:W-:Y:S08]  /*76b0*/  MUFU.EX2 R84, R84 ;  /* 0x0000005400547308 */ /* 0x000ff00000000800 */
[----:B------:R-:W1:Y:S01]  /*76c0*/  MUFU.EX2 R85, R85 ;  /* 0x0000005500557308 */ /* 0x000e620000000800 */
[----:B--2---:R-:W-:-:S04]  /*76d0*/  F2FP.BF16.F32.PACK_AB R17, R95, R94 ;  /* 0x0000005e5f11723e */ /* 0x004fc800000010ff */
[----:B------:R2:W-:Y:S01]  /*76e0*/  STTM.x16 tmem[UR4], R4 ;  /* 0x00000004000079ed */ /* 0x0005e20008240004 */
[----:B------:R-:W-:Y:S02]  /*76f0*/  R2UR UR4, R141 ;  /* 0x000000008d0472ca */ /* 0x000fe400000e0000 */
[----:B------:R-:W-:Y:S08]  /*7700*/  MUFU.EX2 R38, R38 ;  /* 0x0000002600267308 */ /* 0x000ff00000000800 */
[----:B------:R-:W3:Y:S08]  /*7710*/  MUFU.EX2 R39, R39 ;  /* 0x0000002700277308 */ /* 0x000ef00000000800 */
[----:B------:R-:W-:Y:S08]  /*7720*/  MUFU.EX2 R40, R40 ;  /* 0x0000002800287308 */ /* 0x000ff00000000800 */
[----:B------:R-:W4:Y:S08]  /*7730*/  MUFU.EX2 R41, R41 ;  /* 0x0000002900297308 */ /* 0x000f300000000800 */
[----:B------:R-:W-:Y:S08]  /*7740*/  MUFU.EX2 R42, R42 ;  /* 0x0000002a002a7308 */ /* 0x000ff00000000800 */
[----:B------:R-:W5:Y:S08]  /*7750*/  MUFU.EX2 R43, R43 ;  /* 0x0000002b002b7308 */ /* 0x000f700000000800 */
[----:B------:R-:W-:Y:S01]  /*7760*/  MUFU.EX2 R44, R44 ;  /* 0x0000002c002c7308 */ /* 0x000fe20000000800 */
[----:B--2---:R-:W-:Y:S01]  /*7770*/  FADD2.RM R4, R48.F32x2.HI_LO, 12582912 ;  /* 0x4b4000003004744b */ /* 0x004fe20000204000 */
[----:B------:R-:W-:-:S02]  /*7780*/  FMNMX R6, R50, -127, !PT ;  /* 0xc2fe000032067809 */ /* 0x000fc40007800000 */
[----:B------:R-:W-:Y:S01]  /*7790*/  FMNMX R7, R51, -127, !PT ;  /* 0xc2fe000033077809 */ /* 0x000fe20007800000 */
[----:B------:R-:W-:Y:S01]  /*77a0*/  FADD2 R50, R4.F32x2.HI_LO, -12582912 ;  /* 0xcb4000000432744b */ /* 0x000fe20000200000 */
[----:B------:R-:W-:Y:S02]  /*77b0*/  FMNMX R10, R156, -127, !PT ;  /* 0xc2fe00009c0a7809 */ /* 0x000fe40007800000 */
[----:B------:R-:W-:Y:S01]  /*77c0*/  MUFU.EX2 R45, R45 ;  /* 0x0000002d002d7308 */ /* 0x000fe20000000800 */
[----:B------:R-:W-:Y:S01]  /*77d0*/  FMNMX R11, R157, -127, !PT ;  /* 0xc2fe00009d0b7809 */ /* 0x000fe20007800000 */
[----:B------:R-:W-:Y:S02]  /*77e0*/  FADD2 R50, R48.F32x2.HI_LO, -R50.F32x2.HI_LO ;  /* 0x800000323032724b */ /* 0x000fe40000000000 */
[----:B------:R-:W-:Y:S02]  /*77f0*/  FADD2.RM R48, R6.F32x2.HI_LO, 12582912 ;  /* 0x4b4000000630744b */ /* 0x000fe40000204000 */
[----:B------:R-:W-:-:S02]  /*7800*/  FADD2.RM R156, R10.F32x2.HI_LO, 12582912 ;  /* 0x4b4000000a9c744b */ /* 0x000fc40000204000 */
[----:B------:R-:W-:Y:S01]  /*7810*/  FADD2 R8, R48.F32x2.HI_LO, -12582912 ;  /* 0xcb4000003008744b */ /* 0x000fe20000200000 */
[----:B------:R-:W-:Y:S03]  /*7820*/  MUFU.EX2 R46, R46 ;  /* 0x0000002e002e7308 */ /* 0x000fe60000000800 */
[----:B------:R-:W-:Y:S02]  /*7830*/  FADD2 R6, R6.F32x2.HI_LO, -R8.F32x2.HI_LO ;  /* 0x800000080606724b */ /* 0x000fe40000000000 */
[----:B------:R-:W-:-:S03]  /*7840*/  FFMA2 R8, R50.F32x2.HI_LO, R162.F32, 0.22756439447402954102 ;  /* 0x3e6906a432087449 */ /* 0x000fc600012000a2 */
[----:B------:R-:W-:Y:S01]  /*7850*/  MUFU.EX2 R47, R47 ;  /* 0x0000002f002f7308 */ /* 0x000fe20000000800 */
[----:B------:R-:W-:-:S04]  /*7860*/  FFMA2 R8, R8.F32x2.HI_LO, R50.F32x2.HI_LO, 0.69514614343643188477 ;  /* 0x3f31f51908087449 */ /* 0x000fc80000200032 */
[----:B------:R-:W-:Y:S02]  /*7870*/  FFMA2 R50, R8.F32x2.HI_LO, R50.F32x2.HI_LO, 1 ;  /* 0x3f80000008327449 */ /* 0x000fe40000200032 */
[----:B------:R-:W-:Y:S01]  /*7880*/  FFMA2 R8, R6.F32x2.HI_LO, R162.F32, 0.22756439447402954102 ;  /* 0x3e6906a406087449 */ /* 0x000fe200012000a2 */
[----:B------:R-:W-:Y:S01]  /*7890*/  MUFU.EX2 R52, R52 ;  /* 0x0000003400347308 */ /* 0x000fe20000000800 */
[----:B------:R-:W-:Y:S01]  /*78a0*/  IMAD R50, R4, 0x800000, R50 ;  /* 0x0080000004327824 */ /* 0x000fe200078e0232 */
[----:B-1----:R-:W-:Y:S01]  /*78b0*/  F2FP.BF16.F32.PACK_AB R4, R85, R84 ;  /* 0x000000545504723e */ /* 0x002fe200000010ff */
[----:B------:R-:W-:Y:S02]  /*78c0*/  FFMA2 R8, R8.F32x2.HI_LO, R6.F32x2.HI_LO, 0.69514614343643188477 ;  /* 0x3f31f51908087449 */ /* 0x000fe40000200006 */
[----:B------:R-:W-:Y:S01]  /*78d0*/  IMAD R51, R5, 0x800000, R51 ;  /* 0x0080000005337824 */ /* 0x000fe200078e0233 */
[----:B---3--:R-:W-:Y:S01]  /*78e0*/  F2FP.BF16.F32.PACK_AB R5, R39, R38 ;  /* 0x000000262705723e */ /* 0x008fe200000010ff */
[----:B------:R-:W-:Y:S01]  /*78f0*/  FFMA2 R6, R8.F32x2.HI_LO, R6.F32x2.HI_LO, 1 ;  /* 0x3f80000008067449 */ /* 0x000fe20000200006 */
[----:B------:R-:W1:Y:S01]  /*7900*/  MUFU.EX2 R53, R53 ;  /* 0x0000003500357308 */ /* 0x000e620000000800 */
[----:B------:R-:W-:-:S02]  /*7910*/  FADD2 R8, R156.F32x2.HI_LO, -12582912 ;  /* 0xcb4000009c08744b */ /* 0x000fc40000200000 */
[----:B------:R-:W-:Y:S01]  /*7920*/  IMAD R48, R48, 0x800000, R6 ;  /* 0x0080000030307824 */ /* 0x000fe200078e0206 */
[----:B----4-:R-:W-:Y:S01]  /*7930*/  F2FP.BF16.F32.PACK_AB R6, R41, R40 ;  /* 0x000000282906723e */ /* 0x010fe200000010ff */
[----:B------:R-:W-:Y:S01]  /*7940*/  FADD2 R10, R10.F32x2.HI_LO, -R8.F32x2.HI_LO ;  /* 0x800000080a0a724b */ /* 0x000fe20000000000 */
[----:B------:R-:W-:Y:S01]  /*7950*/  FMNMX R8, R158, -127, !PT ;  /* 0xc2fe00009e087809 */ /* 0x000fe20007800000 */
[----:B------:R-:W-:Y:S01]  /*7960*/  IMAD R49, R49, 0x800000, R7 ;  /* 0x0080000031317824 */ /* 0x000fe200078e0207 */
[----:B------:R-:W-:Y:S01]  /*7970*/  FMNMX R9, R159, -127, !PT ;  /* 0xc2fe00009f097809 */ /* 0x000fe20007800000 */
[----:B------:R-:W-:Y:S01]  /*7980*/  MUFU.EX2 R144, R144 ;  /* 0x0000009000907308 */ /* 0x000fe20000000800 */
[----:B-----5:R-:W-:-:S03]  /*7990*/  F2FP.BF16.F32.PACK_AB R7, R43, R42 ;  /* 0x0000002a2b07723e */ /* 0x020fc600000010ff */
[----:B------:R-:W-:-:S04]  /*79a0*/  FADD2.RM R158, R8.F32x2.HI_LO, 12582912 ;  /* 0x4b400000089e744b */ /* 0x000fc80000204000 */
[----:B------:R-:W-:Y:S01]  /*79b0*/  FADD2 R12, R158.F32x2.HI_LO, -12582912 ;  /* 0xcb4000009e0c744b */ /* 0x000fe20000200000 */
[----:B------:R-:W2:Y:S03]  /*79c0*/  MUFU.EX2 R145, R145 ;  /* 0x0000009100917308 */ /* 0x000ea60000000800 */
[----:B------:R-:W-:Y:S02]  /*79d0*/  FADD2 R8, R8.F32x2.HI_LO, -R12.F32x2.HI_LO ;  /* 0x8000000c0808724b */ /* 0x000fe40000000000 */
[----:B------:R-:W-:-:S03]  /*79e0*/  FFMA2 R12, R10.F32x2.HI_LO, R162.F32, 0.22756439447402954102 ;  /* 0x3e6906a40a0c7449 */ /* 0x000fc600012000a2 */
[----:B------:R-:W-:Y:S01]  /*79f0*/  MUFU.EX2 R146, R146 ;  /* 0x0000009200927308 */ /* 0x000fe20000000800 */
[----:B------:R-:W-:-:S04]  /*7a00*/  FFMA2 R12, R12.F32x2.HI_LO, R10.F32x2.HI_LO, 0.69514614343643188477 ;  /* 0x3f31f5190c0c7449 */ /* 0x000fc8000020000a */
[----:B------:R-:W-:Y:S02]  /*7a10*/  FFMA2 R10, R12.F32x2.HI_LO, R10.F32x2.HI_LO, 1 ;  /* 0x3f8000000c0a7449 */ /* 0x000fe4000020000a */
[----:B------:R-:W-:Y:S01]  /*7a20*/  FFMA2 R12, R8.F32x2.HI_LO, R162.F32, 0.22756439447402954102 ;  /* 0x3e6906a4080c7449 */ /* 0x000fe200012000a2 */
[----:B------:R-:W3:Y:S01]  /*7a30*/  MUFU.EX2 R147, R147 ;  /* 0x0000009300937308 */ /* 0x000ee20000000800 */
[----:B------:R-:W-:Y:S01]  /*7a40*/  IMAD R156, R156, 0x800000, R10 ;  /* 0x008000009c9c7824 */ /* 0x000fe200078e020a */
[----:B------:R-:W-:Y:S01]  /*7a50*/  F2FP.BF16.F32.PACK_AB R10, R51, R50 ;  /* 0x00000032330a723e */ /* 0x000fe200000010ff */
[----:B------:R-:W-:Y:S02]  /*7a60*/  FFMA2 R12, R12.F32x2.HI_LO, R8.F32x2.HI_LO, 0.69514614343643188477 ;  /* 0x3f31f5190c0c7449 */ /* 0x000fe40000200008 */
[----:B------:R-:W-:Y:S01]  /*7a70*/  IMAD R157, R157, 0x800000, R11 ;  /* 0x008000009d9d7824 */ /* 0x000fe200078e020b */
[----:B------:R-:W-:Y:S01]  /*7a80*/  F2FP.BF16.F32.PACK_AB R11, R49, R48 ;  /* 0x00000030310b723e */ /* 0x000fe200000010ff */
[----:B------:R-:W-:-:S02]  /*7a90*/  IMAD.MOV.U32 R162, RZ, RZ, 0x1 ;  /* 0x00000001ffa27424 */ /* 0x000fc400078e00ff */
[----:B------:R-:W-:Y:S01]  /*7aa0*/  FFMA2 R8, R12.F32x2.HI_LO, R8.F32x2.HI_LO, 1 ;  /* 0x3f8000000c087449 */ /* 0x000fe20000200008 */
[----:B------:R-:W-:Y:S01]  /*7ab0*/  MUFU.EX2 R148, R148 ;  /* 0x0000009400947308 */ /* 0x000fe20000000800 */
[----:B-1----:R-:W-:Y:S02]  /*7ac0*/  F2FP.BF16.F32.PACK_AB R12, R53, R52 ;  /* 0x00000034350c723e */ /* 0x002fe400000010ff */
[----:B------:R-:W-:Y:S01]  /*7ad0*/  IMAD R158, R158, 0x800000, R8 ;  /* 0x008000009e9e7824 */ /* 0x000fe200078e0208 */
[----:B------:R-:W-:Y:S01]  /*7ae0*/  F2FP.BF16.F32.PACK_AB R8, R45, R44 ;  /* 0x0000002c2d08723e */ /* 0x000fe200000010ff */
[----:B------:R-:W-:Y:S01]  /*7af0*/  IMAD R159, R159, 0x800000, R9 ;  /* 0x008000009f9f7824 */ /* 0x000fe200078e0209 */
[----:B------:R-:W-:Y:S02]  /*7b00*/  F2FP.BF16.F32.PACK_AB R9, R47, R46 ;  /* 0x0000002e2f09723e */ /* 0x000fe400000010ff */
[----:B------:R-:W1:Y:S01]  /*7b10*/  MUFU.EX2 R149, R149 ;  /* 0x0000009500957308 */ /* 0x000e620000000800 */
[----:B--2---:R-:W-:-:S02]  /*7b20*/  F2FP.BF16.F32.PACK_AB R13, R145, R144 ;  /* 0x00000090910d723e */ /* 0x004fc400000010ff */
[----:B---3--:R-:W-:Y:S02]  /*7b30*/  F2FP.BF16.F32.PACK_AB R14, R147, R146 ;  /* 0x00000092930e723e */ /* 0x008fe400000010ff */
[----:B------:R-:W-:Y:S02]  /*7b40*/  F2FP.BF16.F32.PACK_AB R18, R157, R156 ;  /* 0x0000009c9d12723e */ /* 0x000fe400000010ff */
[----:B------:R-:W-:Y:S01]  /*7b50*/  F2FP.BF16.F32.PACK_AB R19, R159, R158 ;  /* 0x0000009e9f13723e */ /* 0x000fe200000010ff */
[----:B------:R-:W-:Y:S08]  /*7b60*/  MUFU.EX2 R150, R150 ;  /* 0x0000009600967308 */ /* 0x000ff00000000800 */
[----:B------:R-:W2:Y:S01]  /*7b70*/  MUFU.EX2 R151, R151 ;  /* 0x0000009700977308 */ /* 0x000ea20000000800 */
[----:B-1----:R-:W-:-:S07]  /*7b80*/  F2FP.BF16.F32.PACK_AB R15, R149, R148 ;  /* 0x00000094950f723e */ /* 0x002fce00000010ff */
[----:B------:R-:W-:Y:S08]  /*7b90*/  MUFU.EX2 R154, R154 ;  /* 0x0000009a009a7308 */ /* 0x000ff00000000800 */
[----:B------:R-:W1:Y:S01]  /*7ba0*/  MUFU.EX2 R155, R155 ;  /* 0x0000009b009b7308 */ /* 0x000e620000000800 */
[----:B--2---:R-:W-:-:S07]  /*7bb0*/  F2FP.BF16.F32.PACK_AB R16, R151, R150 ;  /* 0x000000969710723e */ /* 0x004fce00000010ff */
[----:B------:R-:W-:Y:S08]  /*7bc0*/  MUFU.EX2 R54, R54 ;  /* 0x0000003600367308 */ /* 0x000ff00000000800 */
[----:B------:R-:W2:Y:S01]  /*7bd0*/  MUFU.EX2 R55, R55 ;  /* 0x0000003700377308 */ /* 0x000ea20000000800 */
[----:B-1----:R-:W-:-:S04]  /*7be0*/  F2FP.BF16.F32.PACK_AB R17, R155, R154 ;  /* 0x0000009a9b11723e */ /* 0x002fc800000010ff */
[----:B------:R2:W-:Y:S01]  /*7bf0*/  STTM.x16 tmem[UR4], R4 ;  /* 0x00000004000079ed */ /* 0x0005e20008240004 */
[----:B------:R-:W-:Y:S01]  /*7c00*/  R2UR UR4, R153 ;  /* 0x00000000990472ca */ /* 0x000fe200000e0000 */
[----:B------:R-:W1:Y:S01]  /*7c10*/  FENCE.VIEW.ASYNC.T ;  /* 0x00000000000073c6 */ /* 0x000e620000000200 */
[----:B------:R-:W-:Y:S01]  /*7c20*/  MUFU.EX2 R56, R56 ;  /* 0x0000003800387308 */ /* 0x000fe20000000800 */
[----:B-1----:R1:W-:Y:S07]  /*7c30*/  SYNCS.ARRIVE.TRANS64.ART0 RZ, [UR6+0x88], R162 ;  /* 0x000088a2ffff79a7 */ /* 0x0023ee0008500006 */
[----:B------:R-:W3:Y:S08]  /*7c40*/  MUFU.EX2 R57, R57 ;  /* 0x0000003900397308 */ /* 0x000ef00000000800 */
[----:B------:R-:W-:Y:S08]  /*7c50*/  MUFU.EX2 R58, R58 ;  /* 0x0000003a003a7308 */ /* 0x000ff00000000800 */
[----:B------:R-:W4:Y:S08]  /*7c60*/  MUFU.EX2 R59, R59 ;  /* 0x0000003b003b7308 */ /* 0x000f300000000800 */
[----:B------:R-:W-:Y:S08]  /*7c70*/  MUFU.EX2 R60, R60 ;  /* 0x0000003c003c7308 */ /* 0x000ff00000000800 */
[----:B------:R-:W5:Y:S08]  /*7c80*/  MUFU.EX2 R61, R61 ;  /* 0x0000003d003d7308 */ /* 0x000f700000000800 */
[----:B------:R-:W-:Y:S01]  /*7c90*/  MUFU.EX2 R62, R62 ;  /* 0x0000003e003e7308 */ /* 0x000fe20000000800 */
[----:B--2---:R-:W-:-:S02]  /*7ca0*/  F2FP.BF16.F32.PACK_AB R4, R55, R54 ;  /* 0x000000363704723e */ /* 0x004fc400000010ff */
[----:B---3--:R-:W-:Y:S02]  /*7cb0*/  F2FP.BF16.F32.PACK_AB R5, R57, R56 ;  /* 0x000000383905723e */ /* 0x008fe400000010ff */
[----:B----4-:R-:W-:-:S03]  /*7cc0*/  F2FP.BF16.F32.PACK_AB R6, R59, R58 ;  /* 0x0000003a3b06723e */ /* 0x010fc600000010ff */
[----:B------:R-:W2:Y:S01]  /*7cd0*/  MUFU.EX2 R63, R63 ;  /* 0x0000003f003f7308 */ /* 0x000ea20000000800 */
[----:B-----5:R-:W-:-:S07]  /*7ce0*/  F2FP.BF16.F32.PACK_AB R7, R61, R60 ;  /* 0x0000003c3d07723e */ /* 0x020fce00000010ff */
[----:B------:R-:W-:Y:S08]  /*7cf0*/  MUFU.EX2 R64, R64 ;  /* 0x0000004000407308 */ /* 0x000ff00000000800 */
[----:B------:R-:W3:Y:S01]  /*7d00*/  MUFU.EX2 R65, R65 ;  /* 0x0000004100417308 */ /* 0x000ee20000000800 */
[----:B--2---:R-:W-:-:S07]  /*7d10*/  F2FP.BF16.F32.PACK_AB R8, R63, R62 ;  /* 0x0000003e3f08723e */ /* 0x004fce00000010ff */
[----:B------:R-:W-:Y:S08]  /*7d20*/  MUFU.EX2 R66, R66 ;  /* 0x0000004200427308 */ /* 0x000ff00000000800 */
[----:B------:R-:W2:Y:S01]  /*7d30*/  MUFU.EX2 R67, R67 ;  /* 0x0000004300437308 */ /* 0x000ea20000000800 */
[----:B---3--:R-:W-:-:S07]  /*7d40*/  F2FP.BF16.F32.PACK_AB R9, R65, R64 ;  /* 0x000000404109723e */ /* 0x008fce00000010ff */
        /* <DEDUP_REMOVED lines=26> */
[----:B--2---:R-:W-:Y:S02]  /*7ef0*/  F2FP.BF16.F32.PACK_AB R18, R33, R32 ;  /* 0x000000202112723e */ /* 0x004fe400000010ff */
[----:B---3--:R-:W-:-:S04]  /*7f00*/  F2FP.BF16.F32.PACK_AB R19, R35, R34 ;  /* 0x000000222313723e */ /* 0x008fc800000010ff */
[----:B------:R1:W-:Y:S01]  /*7f10*/  STTM.x16 tmem[UR4], R4 ;  /* 0x00000004000079ed */ /* 0x0003e20008240004 */
[----:B------:R-:W2:Y:S02]  /*7f20*/  FENCE.VIEW.ASYNC.T ;  /* 0x00000000000073c6 */ /* 0x000ea40000000200 */
[----:B--2---:R-:W-:Y:S01]  /*7f30*/  NOP ;  /* 0x0000000000007918 */ /* 0x004fe20000000000 */
[----:B------:R1:W-:Y:S01]  /*7f40*/  @P0 SYNCS.ARRIVE.TRANS64.ART0 RZ, [UR6+0x90], R162 ;  /* 0x000090a2ffff09a7 */ /* 0x0003e20008500006 */
[----:B------:R-:W2:Y:S02]  /*7f50*/  SYNCS.PHASECHK.TRANS64.TRYWAIT P0, [UR6+0xb8], R163 ;  /* 0x0000b8a3ff0075a7 */ /* 0x000ea40008001106 */
[----:B-12---:R-:W-:Y:S05]  /*7f60*/  @!P0 BRA `(.L_x_47) ;  /* 0x0000002400348947 */ /* 0x006fea0003800000 */
.L_x_104:
[----:B------:R-:W-:Y:S01]  /*7f70*/  MOV R5, UR10 ;  /* 0x0000000a00057c02 */ /* 0x000fe20008000f00 */
[----:B-1----:R-:W-:Y:S01]  /*7f80*/  FMUL R4, R161, R160 ;  /* 0x000000a0a1047220 */ /* 0x002fe20000400000 */
[----:B------:R-:W-:Y:S01]  /*7f90*/  FADD2 R102, R102.F32x2.HI_LO, R110.F32x2.HI_LO ;  /* 0x0000006e6666724b */ /* 0x000fe20000000000 */
[----:B------:R-:W-:Y:S01]  /*7fa0*/  UIADD3 UR8, UPT, UPT, UR8, 0x1, URZ ;  /* 0x0000000108087890 */ /* 0x000fe2000fffe0ff */
[----:B------:R-:W-:Y:S01]  /*7fb0*/  FADD2 R104, R104.F32x2.HI_LO, R112.F32x2.HI_LO ;  /* 0x000000706868724b */ /* 0x000fe20000000000 */
[----:B------:R-:W-:Y:S01]  /*7fc0*/  LOP3.LUT R139, R139, 0x1, RZ, 0x3c, !PT ;  /* 0x000000018b8b7812 */ /* 0x000fe200078e3cff */
[----:B------:R-:W-:Y:S01]  /*7fd0*/  FADD2 R4, R4.F32x2.HI_LO, R100.F32x2.HI_LO ;  /* 0x000000640404724b */ /* 0x000fe20000000000 */
[----:B------:R-:W-:Y:S01]  /*7fe0*/  UISETP.NE.AND UP0, UPT, UR8, UR9, UPT ;  /* 0x000000090800728c */ /* 0x000fe2000bf05270 */
[----:B------:R-:W-:Y:S01]  /*7ff0*/  FADD2 R106, R106.F32x2.HI_LO, R114.F32x2.HI_LO ;  /* 0x000000726a6a724b */ /* 0x000fe20000000000 */
[----:B------:R-:W-:Y:S01]  /*8000*/  LOP3.LUT R138, R138, 0x1, RZ, 0x3c, !PT ;  /* 0x000000018a8a7812 */ /* 0x000fe200078e3cff */
[----:B------:R-:W-:Y:S01]  /*8010*/  FADD2 R4, R4.F32x2.HI_LO, R108.F32x2.HI_LO ;  /* 0x0000006c0404724b */ /* 0x000fe20000000000 */
[----:B------:R-:W-:Y:S01]  /*8020*/  MOV R163, R164 ;  /* 0x000000a400a37202 */ /* 0x000fe20000000f00 */
[----:B------:R-:W-:-:S02]  /*8030*/  FADD2 R102, R102.F32x2.HI_LO, R118.F32x2.HI_LO ;  /* 0x000000766666724b */ /* 0x000fc40000000000 */
[----:B------:R-:W-:Y:S02]  /*8040*/  FADD2 R104, R104.F32x2.HI_LO, R120.F32x2.HI_LO ;  /* 0x000000786868724b */ /* 0x000fe40000000000 */
[----:B------:R-:W-:Y:S02]  /*8050*/  FADD2 R106, R106.F32x2.HI_LO, R122.F32x2.HI_LO ;  /* 0x0000007a6a6a724b */ /* 0x000fe40000000000 */
[----:B------:R-:W-:Y:S02]  /*8060*/  FADD2 R4, R4.F32x2.HI_LO, R116.F32x2.HI_LO ;  /* 0x000000740404724b */ /* 0x000fe40000000000 */
[----:B------:R-:W-:Y:S02]  /*8070*/  FADD2 R102, R102.F32x2.HI_LO, R36.F32x2.HI_LO ;  /* 0x000000246666724b */ /* 0x000fe40000000000 */
[----:B------:R-:W-:Y:S02]  /*8080*/  FADD2 R104, R104.F32x2.HI_LO, R128.F32x2.HI_LO ;  /* 0x000000806868724b */ /* 0x000fe40000000000 */
        /* <DEDUP_REMOVED lines=51> */
[----:B------:R-:W-:-:S04]  /*83c0*/  FADD2 R4, R4.F32x2.HI_LO, R102.F32x2.HI_LO ;  /* 0x000000660404724b */ /* 0x000fc80000000000 */
[----:B------:R-:W-:-:S04]  /*83d0*/  FADD2 R4, R4.F32x2.HI_LO, R104.F32x2.HI_LO ;  /* 0x000000680404724b */ /* 0x000fc80000000000 */
[----:B------:R-:W-:Y:S01]  /*83e0*/  FADD R160, R4, R5 ;  /* 0x0000000504a07221 */ /* 0x000fe20000000000 */
[----:B------:R-:W-:Y:S06]  /*83f0*/  BRA.U UP0, `(.L_x_48) ;  /* 0xffffffe100247547 */ /* 0x000fec000b83ffff */
.L_x_45:
[----:B------:R-:W2:Y:S01]  /*8400*/  S2R R5, SR_TID.X ;  /* 0x0000000000057919 */ /* 0x000ea20000002100 */
[----:B------:R-:W3:Y:S01]  /*8410*/  LDCU UR4, c[0x0][0x370] ;  /* 0x00006e00ff0477ac */ /* 0x000ee20008000800 */
[----:B------:R-:W4:Y:S01]  /*8420*/  LDCU UR5, c[0x0][0x624] ;  /* 0x0000c480ff0577ac */ /* 0x000f220008000800 */
[----:B---3--:R-:W-:-:S04]  /*8430*/  UIADD3 UR70, UPT, UPT, UR4, UR70, URZ ;  /* 0x0000004604467290 */ /* 0x008fc8000fffe0ff */
[----:B----4-:R-:W-:Y:S01]  /*8440*/  UISETP.GE.AND UP0, UPT, UR70, UR5, UPT ;  /* 0x000000054600728c */ /* 0x010fe2000bf06270 */
[----:B--2---:R-:W-:-:S04]  /*8450*/  SHF.L.U32 R5, R5, 0x2, RZ ;  /* 0x0000000205057819 */ /* 0x004fc800000006ff */
[----:B------:R-:W-:-:S05]  /*8460*/  LOP3.LUT R5, R5, 0x1fc, RZ, 0xc0, !PT ;  /* 0x000001fc05057812 */ /* 0x000fca00078ec0ff */
[----:B------:R4:W-:Y:S04]  /*8470*/  STS [R5+UR11+0xfc], R160 ;  /* 0x0000fca005007988 */ /* 0x0009e8000800080b */
[----:B------:R4:W-:Y:S01]  /*8480*/  STS [R5+UR11+0x2fc], R164 ;  /* 0x0002fca405007988 */ /* 0x0009e2000800080b */
[----:B------:R4:W-:Y:S06]  /*8490*/  BAR.ARV R3, 0x40 ;  /* 0x000100030000751d */ /* 0x0009ec0000002000 */
[----:B------:R-:W-:Y:S05]  /*84a0*/  BRA.U !UP0, `(.L_x_49) ;  /* 0xffffffb908807547 */ /* 0x000fea000b83ffff */
.L_x_41:
[----:B--23--:R-:W2:Y:S01]  /*84b0*/  S2R R2, SR_CgaCtaId ;  /* 0x0000000000027919 */ /* 0x00cea20000008800 */
[----:B----4-:R-:W-:Y:S01]  /*84c0*/  MOV R3, 0x400 ;  /* 0x0000040000037802 */ /* 0x010fe20000000f00 */
[----:B-1----:R-:W-:-:S03]  /*84d0*/  IMAD.U32 R4, R139, -0x80000000, RZ ;  /* 0x800000008b047824 */ /* 0x002fc600078e00ff */
[----:B--2---:R-:W-:-:S04]  /*84e0*/  LEA R3, R2, R3, 0x18 ;  /* 0x0000000302037211 */ /* 0x004fc800078ec0ff */
[----:B------:R-:W1:Y:S02]  /*84f0*/  SYNCS.PHASECHK.TRANS64.TRYWAIT P0, [R3+URZ+0xb8], R4 ;  /* 0x0000b804030075a7 */ /* 0x000e6400080011ff */
[----:B-1----:R-:W-:Y:S05]  /*8500*/  @!P0 BRA `(.L_x_50) ;  /* 0x0000001c00e88947 */ /* 0x002fea0003800000 */
.L_x_106:
[----:B------:R-:W-:Y:S06]  /*8510*/  BAR.ARV 0x2, 0x120 ;  /* 0x0084800000007b1d */ /* 0x000fec0000002000 */
.L_x_3:
[----:B--23--:R-:W-:-:S04]  /*8520*/  LOP3.LUT R2, R0, 0xfffffffc, RZ, 0xc0, !PT ;  /* 0xfffffffc00027812 */ /* 0x00cfc800078ec0ff */
[----:B------:R-:W-:-:S13]  /*8530*/  ISETP.NE.AND P0, PT, R2, 0x8, PT ;  /* 0x000000080200780c */ /* 0x000fda0003f05270 */
[----:B----4-:R-:W-:Y:S05]  /*8540*/  @P0 EXIT ;  /* 0x000000000000094d */ /* 0x010fea0003800000 */
[----:B------:R-:W-:-:S08]  /*8550*/  NOP ;  /* 0x0000000000007918 */ /* 0x000fd00000000000 */
[----:B------:R-:W2:-:S00]  /*8560*/  USETMAXREG.DEALLOC.CTAPOOL 0x50 ;  /* 0x00000050000079c8 */ /* 0x000e8000080e0500 */
[----:B------:R-:W3:Y:S01]  /*8570*/  S2UR UR12, SR_CTAID.X ;  /* 0x00000000000c79c3 */ /* 0x000ee20000002500 */
[----:B--2---:R-:W2:Y:S01]  /*8580*/  S2R R2, SR_CgaCtaId ;  /* 0x0000000000027919 */ /* 0x004ea20000008800 */
[----:B------:R-:W3:Y:S01]  /*8590*/  LDCU UR4, c[0x0][0x610] ;  /* 0x0000c200ff0477ac */ /* 0x000ee20008000800 */
[----:B-1----:R-:W-:Y:S01]  /*85a0*/  MOV R5, 0x400 ;  /* 0x0000040000057802 */ /* 0x002fe20000000f00 */
[----:B------:R-:W-:Y:S01]  /*85b0*/  IMAD.MOV.U32 R52, RZ, RZ, 0x1 ;  /* 0x00000001ff347424 */ /* 0x000fe200078e00ff */
[----:B------:R-:W1:Y:S01]  /*85c0*/  S2R R3, SR_TID.X ;  /* 0x0000000000037919 */ /* 0x000e620000002100 */
[----:B------:R-:W4:Y:S01]  /*85d0*/  LDCU.U8 UR6, c[0x0][0x614] ;  /* 0x0000c280ff0677ac */ /* 0x000f220008000000 */
[----:B------:R-:W5:Y:S01]  /*85e0*/  LDCU UR10, c[0x0][0x38c] ;  /* 0x00007180ff0a77ac */ /* 0x000f620008000800 */
[----:B------:R-:W1:Y:S01]  /*85f0*/  LDCU.U8 UR7, c[0x0][0x615] ;  /* 0x0000c2a0ff0777ac */ /* 0x000e620008000000 */
[----:B------:R-:W1:Y:S01]  /*8600*/  LDCU UR11, c[0x0][0x61c] ;  /* 0x0000c380ff0b77ac */ /* 0x000e620008000800 */
[----:B------:R-:W1:Y:S01]  /*8610*/  LDCU UR13, c[0x0][0x624] ;  /* 0x0000c480ff0d77ac */ /* 0x000e620008000800 */
[----:B---3--:R-:W-:-:S02]  /*8620*/  UIMAD.WIDE.U32 UR4, UR12, UR4, URZ ;  /* 0x000000040c0472a5 */ /* 0x008fc4000f8e00ff */
[----:B-----5:R-:W-:Y:S02]  /*8630*/  UIADD3 UR8, UPT, UPT, UR10, -0x1, URZ ;  /* 0xffffffff0a087890 */ /* 0x020fe4000fffe0ff */
[----:B------:R-:W-:Y:S02]  /*8640*/  UIADD3 UR4, UPT, UPT, -UR5, UR12, URZ ;  /* 0x0000000c05047290 */ /* 0x000fe4000fffe1ff */
[----:B------:R-:W-:Y:S01]  /*8650*/  UISETP.GT.AND UP0, UPT, UR10, URZ, UPT ;  /* 0x000000ff0a00728c */ /* 0x000fe2000bf04270 */
[----:B--2---:R-:W-:Y:S01]  /*8660*/  LEA R2, R2, R5, 0x18 ;  /* 0x0000000502027211 */ /* 0x004fe200078ec0ff */
[----:B----4-:R-:W-:Y:S01]  /*8670*/  USHF.R.U32.HI UR4, URZ, UR6, UR4 ;  /* 0x00000006ff047299 */ /* 0x010fe20008011604 */
[----:B------:R-:W-:Y:S01]  /*8680*/  IMAD.MOV.U32 R5, RZ, RZ, 0x1 ;  /* 0x00000001ff057424 */ /* 0x000fe200078e00ff */
[----:B------:R-:W-:Y:S01]  /*8690*/  BAR.SYNC.DEFER_BLOCKING 0x2, 0x120 ;  /* 0x0084800000007b1d */ /* 0x000fe20000010000 */
[----:B------:R-:W-:Y:S01]  /*86a0*/  UIADD3 UR6, UPT, UPT, -UR10, URZ, URZ ;  /* 0x000000ff0a067290 */ /* 0x000fe2000fffe1ff */
[----:B-1----:R-:W-:Y:S01]  /*86b0*/  LOP3.LUT R55, R3, 0x7f, RZ, 0xc0, !PT ;  /* 0x0000007f03377812 */ /* 0x002fe200078ec0ff */
[----:B------:R-:W-:-:S02]  /*86c0*/  UIADD3 UR4, UPT, UPT, UR5, UR4, URZ ;  /* 0x0000000405047290 */ /* 0x000fc4000fffe0ff */
[----:B------:R-:W-:Y:S01]  /*86d0*/  USHF.R.S32.HI UR6, URZ, 0x1f, UR6 ;  /* 0x0000001fff067899 */ /* 0x000fe20008011406 */
[----:B------:R-:W-:Y:S01]  /*86e0*/  SHF.R.U32.HI R4, RZ, 0x5, R55 ;  /* 0x00000005ff047819 */ /* 0x000fe20000011637 */
[----:B------:R-:W-:Y:S02]  /*86f0*/  USHF.R.U32.HI UR9, URZ, UR7, UR4 ;  /* 0x00000007ff097299 */ /* 0x000fe40008011604 */
[----:B------:R-:W-:Y:S02]  /*8700*/  USHF.R.S32.HI UR7, URZ, 0x1f, UR8 ;  /* 0x0000001fff077899 */ /* 0x000fe40008011408 */
[----:B------:R-:W-:Y:S01]  /*8710*/  ULEA.HI UR6, UR6, -UR10, URZ, 0x7 ;  /* 0x8000000a06067291 */ /* 0x000fe2000f8f38ff */
[----:B------:R-:W1:Y:S01]  /*8720*/  LDCU.U8 UR14, c[0x0][0x620] ;  /* 0x0000c400ff0e77ac */ /* 0x000e620008000000 */
[----:B------:R-:W-:Y:S02]  /*8730*/  ULEA.HI UR7, UR7, UR8, URZ, 0x7 ;  /* 0x0000000807077291 */ /* 0x000fe4000f8f38ff */
[----:B------:R-:W-:-:S02]  /*8740*/  USHF.R.S32.HI UR6, URZ, 0x7, UR6 ;  /* 0x00000007ff067899 */ /* 0x000fc40008011406 */
[----:B------:R-:W-:Y:S02]  /*8750*/  UIMAD.WIDE.U32 UR4, UR9, UR11, URZ ;  /* 0x0000000b090472a5 */ /* 0x000fe4000f8e00ff */
[----:B------:R-:W-:Y:S01]  /*8760*/  USHF.R.S32.HI UR11, URZ, 0x7, UR7 ;  /* 0x00000007ff0b7899 */ /* 0x000fe20008011407 */
[----:B------:R2:W-:Y:S01]  /*8770*/  SYNCS.ARRIVE.TRANS64.ART0 RZ, [R2+URZ+0x88], R5 ;  /* 0x0000880502ff79a7 */ /* 0x0005e200085000ff */
[----:B------:R-:W-:Y:S02]  /*8780*/  @!UP0 ULOP3.LUT UR11, URZ, UR6, URZ, 0x33, !UPT ;  /* 0x00000006ff0b8292 */ /* 0x000fe4000f8e33ff */
[----:B------:R-:W-:Y:S02]  /*8790*/  UISETP.GE.AND UP0, UPT, UR12, UR13, UPT ;  /* 0x0000000d0c00728c */ /* 0x000fe4000bf06270 */
[----:B------:R-:W-:-:S04]  /*87a0*/  UIADD3 UR4, UPT, UPT, UR9, -UR5, URZ ;  /* 0x8000000509047290 */ /* 0x000fc8000fffe0ff */
[----:B-1----:R-:W-:-:S04]  /*87b0*/  USHF.R.U32.HI UR4, URZ, UR14, UR4 ;  /* 0x0000000eff047299 */ /* 0x002fc80008011604 */
[----:B------:R-:W-:Y:S01]  /*87c0*/  UIADD3 UR4, UPT, UPT, UR5, UR4, URZ ;  /* 0x0000000405047290 */ /* 0x000fe2000fffe0ff */
[----:B--2---:R-:W-:-:S05]  /*87d0*/  IMAD.SHL.U32 R5, R3, 0x40, RZ ;  /* 0x0000004003057824 */ /* 0x004fca00078e00ff */
[----:B------:R-:W-:-:S05]  /*87e0*/  LOP3.LUT R5, R5, 0x7c0, RZ, 0xc0, !PT ;  /* 0x000007c005057812 */ /* 0x000fca00078ec0ff */
[----:B------:R-:W-:-:S05]  /*87f0*/  IMAD R5, R4, 0x800, R5 ;  /* 0x0000080004057824 */ /* 0x000fca00078e0205 */
[----:B------:R-:W-:-:S04]  /*8800*/  IADD3 R6, PT, PT, R2, 0x800, R5 ;  /* 0x0000080002067810 */ /* 0x000fc80007ffe005 */
[----:B------:R-:W-:-:S04]  /*8810*/  SHF.R.U32.HI R53, RZ, 0x3, R6 ;  /* 0x00000003ff357819 */ /* 0x000fc80000011606 */
[----:B------:R-:W-:Y:S01]  /*8820*/  LOP3.LUT R53, R6, 0x30, R53, 0x78, !PT ;  /* 0x0000003006357812 */ /* 0x000fe200078e7835 */
[----:B------:R-:W-:Y:S06]  /*8830*/  BRA.U UP0, `(.L_x_51) ;  /* 0x00000011009c7547 */ /* 0x000fec000b800000 */
[----:B------:R-:W1:Y:S01]  /*8840*/  LDCU.U8 UR5, c[0x0][0x621] ;  /* 0x0000c420ff0577ac */ /* 0x000e620008000000 */
[----:B------:R-:W-:Y:S01]  /*8850*/  R2P PR, R3, 0x6 ;  /* 0x0000000603007804 */ /* 0x000fe20000000000 */
[----:B------:R-:W-:Y:S01]  /*8860*/  VIADD R59, R53, 0x20 ;  /* 0x00000020353b7836 */ /* 0x000fe20000000000 */
[----:B------:R-:W-:Y:S01]  /*8870*/  LOP3.LUT R54, R0, 0x3, RZ, 0xc0, !PT ;  /* 0x0000000300367812 */ /* 0x000fe200078ec0ff */
[----:B------:R-:W2:Y:S01]  /*8880*/  LDCU UR6, c[0x0][0x618] ;  /* 0x0000c300ff0677ac */ /* 0x000ea20008000800 */
[----:B------:R-:W-:Y:S02]  /*8890*/  HFMA2 R0, -RZ, RZ, 0, 9.5367431640625e-07 ;  /* 0x00000010ff007431 */ /* 0x000fe400000001ff */
[----:B------:R-:W-:Y:S02]  /*88a0*/  IMAD.SHL.U32 R3, R4, 0x200000, RZ ;  /* 0x0020000004037824 */ /* 0x000fe400078e00ff */
[----:B------:R-:W-:Y:S01]  /*88b0*/  HFMA2 R52, -RZ, RZ, 0, 5.9604644775390625e-08 ;  /* 0x00000001ff347431 */ /* 0x000fe200000001ff */
[----:B------:R-:W-:Y:S01]  /*88c0*/  UMOV UR10, UR12 ;  /* 0x0000000c000a7c82 */ /* 0x000fe20008000000 */
[----:B------:R-:W-:Y:S01]  /*88d0*/  IMAD R61, R55, 0x4, R2 ;  /* 0x00000004373d7824 */ /* 0x000fe200078e0202 */
[----:B------:R-:W-:Y:S01]  /*88e0*/  MOV R56, RZ ;  /* 0x000000ff00387202 */ /* 0x000fe20000000f00 */
[----:B------:R-:W-:Y:S01]  /*88f0*/  VIADD R54, R54, 0x3 ;  /* 0x0000000336367836 */ /* 0x000fe20000000000 */
[----:B------:R-:W3:Y:S01]  /*8900*/  LDCU UR13, c[0x0][0x370] ;  /* 0x00006e00ff0d77ac */ /* 0x000ee20008000800 */
[----:B------:R-:W-:Y:S01]  /*8910*/  @P2 VIADD R59, R53, 0xffffffe0 ;  /* 0xffffffe0353b2836 */ /* 0x000fe20000000000 */
[----:B------:R-:W-:Y:S01]  /*8920*/  SEL R0, R0, 0xfffffff0, !P1 ;  /* 0xfffffff000007807 */ /* 0x000fe20004800000 */
[----:B------:R-:W-:-:S02]  /*8930*/  UIADD3 UR12, UPT, UPT, -UR11, URZ, URZ ;  /* 0x000000ff0b0c7290 */ /* 0x000fc4000fffe1ff */
[----:B-1----:R-:W-:Y:S01]  /*8940*/  USHF.R.U32.HI UR7, URZ, UR5, UR4 ;  /* 0x00000005ff077299 */ /* 0x002fe20008011604 */
[----:B------:R-:W-:Y:S01]  /*8950*/  IADD3 R60, PT, PT, R53, R0, RZ ;  /* 0x00000000353c7210 */ /* 0x000fe20007ffe0ff */
[----:B------:R-:W1:Y:S01]  /*8960*/  LDCU UR5, c[0x0][0x60c] ;  /* 0x0000c180ff0577ac */ /* 0x000e620008000800 */
[----:B------:R-:W-:Y:S01]  /*8970*/  IMAD.IADD R0, R0, 0x1, R59 ;  /* 0x0000000100007824 */ /* 0x000fe200078e023b */
[----:B------:R-:W-:Y:S02]  /*8980*/  UIADD3 UR4, UPT, UPT, -UR9, URZ, URZ ;  /* 0x000000ff09047290 */ /* 0x000fe4000fffe1ff */
[----:B------:R-:W-:Y:S01]  /*8990*/  UIADD3 UR8, UPT, UPT, -UR7, URZ, URZ ;  /* 0x000000ff07087290 */ /* 0x000fe2000fffe1ff */
[----:B------:R-:W4:Y:S03]  /*89a0*/  LDCU.64 UR14, c[0x0][0x358] ;  /* 0x00006b00ff0e77ac */ /* 0x000f260008000a00 */
[----:B--2---:R-:W-:-:S02]  /*89b0*/  UIMAD UR8, UR6, UR8, UR9 ;  /* 0x00000008060872a4 */ /* 0x004fc4000f8e0209 */
[----:B-1----:R-:W-:-:S06]  /*89c0*/  UIMAD UR4, UR5, UR4, UR10 ;  /* 0x00000004050472a4 */ /* 0x002fcc000f8e020a */
[----:B---34-:R-:W-:-:S07]  /*89d0*/  MOV R58, UR4 ;  /* 0x00000004003a7c02 */ /* 0x018fce0008000f00 */
.L_x_59:
[----:B------:R1:W-:Y:S01]  /*89e0*/  BAR.SYNC.DEFER_BLOCKING R54, 0x40 ;  /* 0x000100360000751d */ /* 0x0003e20000010000 */
[----:B------:R-:W-:Y:S01]  /*89f0*/  MOV R57, 0x1 ;  /* 0x0000000100397802 */ /* 0x000fe20000000f00 */
[----:B------:R-:W-:-:S04]  /*8a00*/  UISETP.GE.AND UP0, UPT, UR11, 0x1, UPT ;  /* 0x000000010b00788c */ /* 0x000fc8000bf06270 */
[----:B------:R1:W-:Y:S05]  /*8a10*/  SYNCS.ARRIVE.TRANS64.ART0 RZ, [R2+URZ+0xb8], R57 ;  /* 0x0000b83902ff79a7 */ /* 0x0003ea00085000ff */
[----:B------:R-:W-:Y:S05]  /*8a20*/  BRA.U !UP0, `(.L_x_52) ;  /* 0x00000005082c7547 */ /* 0x000fea000b800000 */
[----:B------:R-:W-:Y:S01]  /*8a30*/  UMOV UR6, UR12 ;  /* 0x0000000c00067c82 */ /* 0x000fe20008000000 */
.L_x_54:
[----:B--2---:R2:W-:Y:S06]  /*8a40*/  BAR.SYNC.DEFER_BLOCKING R54, 0x40 ;  /* 0x000100360000751d */ /* 0x0045ec0000010000 */
[----:B---3--:R-:W3:Y:S02]  /*8a50*/  LDS R36, [R61+0xfc] ;  /* 0x0000fc003d247984 */ /* 0x008ee40000000800 */
[----:B---3--:R-:W-:-:S13]  /*8a60*/  FSETP.GEU.AND P0, PT, R36, 1, PT ;  /* 0x3f8000002400780b */ /* 0x008fda0003f0e000 */
[----:B------:R-:W-:-:S04]  /*8a70*/  VOTE.ANY R4, PT, !P0 ;  /* 0x0000000000047806 */ /* 0x000fc800040e0100 */
[----:B------:R-:W-:-:S13]  /*8a80*/  ISETP.NE.AND P0, PT, R4, RZ, PT ;  /* 0x000000ff0400720c */ /* 0x000fda0003f05270 */
[----:B--2---:R-:W-:Y:S05]  /*8a90*/  @!P0 BRA `(.L_x_53) ;  /* 0x0000000000fc8947 */ /* 0x004fea0003800000 */
[C---:B------:R-:W-:Y:S02]  /*8aa0*/  R2UR UR4, R3.reuse ;  /* 0x00000000030472ca */ /* 0x040fe400000e0000 */
[----:B------:R-:W-:-:S11]  /*8ab0*/  R2UR UR5, R3 ;  /* 0x00000000030572ca */ /* 0x000fd600000e0000 */
[----:B------:R-:W2:Y:S02]  /*8ac0*/  LDTM.x16 R20, tmem[UR4+0x100] ;  /* 0x00010004001479ee */ /* 0x000ea40008240000 */
[-C--:B--2---:R-:W-:Y:S02]  /*8ad0*/  FMUL2 R20, R20.F32x2.HI_LO, R36.reuse.F32 ;  /* 0x000000241414724a */ /* 0x084fe40001000000 */
[-C--:B------:R-:W-:Y:S02]  /*8ae0*/  FMUL2 R22, R22.F32x2.HI_LO, R36.reuse.F32 ;  /* 0x000000241616724a */ /* 0x080fe40001000000 */
[-C--:B------:R-:W-:Y:S02]  /*8af0*/  FMUL2 R24, R24.F32x2.HI_LO, R36.reuse.F32 ;  /* 0x000000241818724a */ /* 0x080fe40001000000 */
[-C--:B------:R-:W-:Y:S02]  /*8b00*/  FMUL2 R26, R26.F32x2.HI_LO, R36.reuse.F32 ;  /* 0x000000241a1a724a */ /* 0x080fe40001000000 */
[----:B------:R-:W-:-:S02]  /*8b10*/  FMUL2 R28, R28.F32x2.HI_LO, R36.F32 ;  /* 0x000000241c1c724a */ /* 0x000fc40001000000 */
[-C--:B------:R-:W-:Y:S02]  /*8b20*/  FMUL2 R30, R30.F32x2.HI_LO, R36.reuse.F32 ;  /* 0x000000241e1e724a */ /* 0x080fe40001000000 */
[-C--:B------:R-:W-:Y:S02]  /*8b30*/  FMUL2 R32, R32.F32x2.HI_LO, R36.reuse.F32 ;  /* 0x000000242020724a */ /* 0x080fe40001000000 */
[----:B------:R-:W-:-:S04]  /*8b40*/  FMUL2 R34, R34.F32x2.HI_LO, R36.F32 ;  /* 0x000000242222724a */ /* 0x000fc80001000000 */
[----:B------:R-:W-:Y:S01]  /*8b50*/  STTM.x16 tmem[UR5+0x100], R20 ;  /* 0x00010014000079ed */ /* 0x000fe20008240005 */
        /* <DEDUP_REMOVED lines=49> */
[----:B------:R2:W-:Y:S01]  /*8e70*/  STTM.x16 tmem[UR4+0x150], R4 ;  /* 0x00015004000079ed */ /* 0x0005e20008240004 */
[----:B------:R-:W3:Y:S02]  /*8e80*/  FENCE.VIEW.ASYNC.T ;  /* 0x00000000000073c6 */ /* 0x000ee40000000200 */
.L_x_53:
[----:B---3--:R3:W-:Y:S01]  /*8e90*/  SYNCS.ARRIVE.TRANS64.ART0 RZ, [R2+URZ+0x88], R57 ;  /* 0x0000883902ff79a7 */ /* 0x0087e200085000ff */
[----:B------:R-:W-:-:S04]  /*8ea0*/  UIADD3 UR6, UPT, UPT, UR6, 0x1, URZ ;  /* 0x0000000106067890 */ /* 0x000fc8000fffe0ff */
[----:B------:R-:W-:Y:S01]  /*8eb0*/  UISETP.NE.AND UP0, UPT, UR6, URZ, UPT ;  /* 0x000000ff0600728c */ /* 0x000fe2000bf05270 */
[----:B------:R3:W-:Y:S08]  /*8ec0*/  SYNCS.ARRIVE.TRANS64.ART0 RZ, [R2+URZ+0xb8], R57 ;  /* 0x0000b83902ff79a7 */ /* 0x0007f000085000ff */
[----:B------:R-:W-:Y:S05]  /*8ed0*/  BRA.U UP0, `(.L_x_54) ;  /* 0xfffffff900d87547 */ /* 0x000fea000b83ffff */
.L_x_52:
[----:B------:R4:W-:Y:S01]  /*8ee0*/  BAR.SYNC.DEFER_BLOCKING R54, 0x40 ;  /* 0x000100360000751d */ /* 0x0009e20000010000 */
[----:B--2---:R-:W-:Y:S02]  /*8ef0*/  SHF.L.U32 R7, R56, 0x1f, RZ ;  /* 0x0000001f38077819 */ /* 0x004fe400000006ff */
[----:B------:R-:W-:-:S03]  /*8f00*/  SHF.L.U32 R5, R52, 0x1f, RZ ;  /* 0x0000001f34057819 */ /* 0x000fc600000006ff */
[----:B------:R4:W2:Y:S04]  /*8f10*/  LDS R63, [R61+0xfc] ;  /* 0x0000fc003d3f7984 */ /* 0x0008a80000000800 */
[----:B------:R4:W5:Y:S01]  /*8f20*/  LDS R62, [R61+0x2fc] ;  /* 0x0002fc003d3e7984 */ /* 0x0009620000000800 */
[----:B------:R4:W-:Y:S01]  /*8f30*/  SYNCS.ARRIVE.TRANS64.ART0 RZ, [R2+URZ+0xb8], R57 ;  /* 0x0000b83902ff79a7 */ /* 0x0009e200085000ff */
[----:B------:R-:W1:Y:S02]  /*8f40*/  SYNCS.PHASECHK.TRANS64.TRYWAIT P0, [R2+URZ+0xa0], R7 ;  /* 0x0000a007020075a7 */ /* 0x000e6400080011ff */
[----:B-12-45:R-:W-:Y:S05]  /*8f50*/  @!P0 BRA `(.L_x_55) ;  /* 0x00000014006c8947 */ /* 0x036fea0003800000 */
.L_x_108:
[----:B------:R-:W2:Y:S02]  /*8f60*/  SYNCS.PHASECHK.TRANS64.TRYWAIT P0, [R2+URZ+0xc8], R5 ;  /* 0x0000c805020075a7 */ /* 0x000ea400080011ff */
[----:B--2---:R-:W-:Y:S05]  /*8f70*/  @!P0 BRA `(.L_x_56) ;  /* 0x00000014007c8947 */ /* 0x004fea0003800000 */
.L_x_110:
[----:B------:R-:W-:Y:S01]  /*8f80*/  R2UR UR4, R3 ;  /* 0x00000000030472ca */ /* 0x000fe200000e0000 */
[----:B------:R-:W-:Y:S01]  /*8f90*/  IMAD.SHL.U32 R58, R58, 0x80, RZ ;  /* 0x000000803a3a7824 */ /* 0x000fe200078e00ff */
[C---:B------:R-:W-:Y:S01]  /*8fa0*/  FSETP.NE.AND P1, PT, R63.reuse, RZ, PT ;  /* 0x000000ff3f00720b */ /* 0x040fe20003f25000 */
[----:B------:R-:W-:Y:S01]  /*8fb0*/  BSSY.RECONVERGENT B0, `(.L_x_57) ;  /* 0x0000095000007945 */ /* 0x000fe20003800200 */
[----:B------:R-:W-:Y:S02]  /*8fc0*/  LOP3.LUT R52, R52, 0x1, RZ, 0x3c, !PT ;  /* 0x0000000134347812 */ /* 0x000fe400078e3cff */
[----:B------:R-:W-:-:S06]  /*8fd0*/  FSEL R64, R63, 1, P1 ;  /* 0x3f8000003f407808 */ /* 0x000fcc0000800000 */
[----:B------:R-:W4:Y:S01]  /*8fe0*/  MUFU.RCP R64, R64 ;  /* 0x0000004000407308 */ /* 0x000f220000001000 */
[----:B-12---:R-:W4:Y:S07]  /*8ff0*/  LDTM.x16 R4, tmem[UR4+0x100] ;  /* 0x00010004000479ee */ /* 0x006f2e0008240000 */
[----:B------:R-:W1:Y:S01]  /*9000*/  @P1 MUFU.LG2 R63, R63 ;  /* 0x0000003f003f1308 */ /* 0x000e620000000c00 */
[-C--:B----4-:R-:W-:Y:S02]  /*9010*/  FMUL2 R10, R10.F32x2.HI_LO, R64.reuse.F32 ;  /* 0x000000400a0a724a */ /* 0x090fe40001000000 */
[----:B------:R-:W-:-:S02]  /*9020*/  FMUL2 R8, R8.F32x2.HI_LO, R64.F32 ;  /* 0x000000400808724a */ /* 0x000fc40001000000 */
[----:B------:R-:W-:Y:S01]  /*9030*/  FMUL2 R20, R6.F32x2.HI_LO, R64.F32 ;  /* 0x000000400614724a */ /* 0x000fe20001000000 */
[----:B------:R-:W-:Y:S01]  /*9040*/  F2FP.BF16.F32.PACK_AB R7, R11, R10 ;  /* 0x0000000a0b07723e */ /* 0x000fe200000010ff */
[----:B------:R-:W-:Y:S01]  /*9050*/  FMUL2 R22, R4.F32x2.HI_LO, R64.F32 ;  /* 0x000000400416724a */ /* 0x000fe20001000000 */
[----:B------:R-:W-:Y:S01]  /*9060*/  F2FP.BF16.F32.PACK_AB R6, R9, R8 ;  /* 0x000000080906723e */ /* 0x000fe200000010ff */
[----:B------:R-:W-:Y:S01]  /*9070*/  FMUL2 R18, R18.F32x2.HI_LO, R64.F32 ;  /* 0x000000401212724a */ /* 0x000fe20001000000 */
[----:B------:R-:W-:Y:S01]  /*9080*/  F2FP.BF16.F32.PACK_AB R5, R21, R20 ;  /* 0x000000141505723e */ /* 0x000fe200000010ff */
[----:B------:R-:W-:Y:S01]  /*9090*/  FMUL2 R16, R16.F32x2.HI_LO, R64.F32 ;  /* 0x000000401010724a */ /* 0x000fe20001000000 */
[----:B------:R-:W-:Y:S01]  /*90a0*/  F2FP.BF16.F32.PACK_AB R4, R23, R22 ;  /* 0x000000161704723e */ /* 0x000fe200000010ff */
[-C--:B------:R-:W-:Y:S01]  /*90b0*/  FMUL2 R14, R14.F32x2.HI_LO, R64.reuse.F32 ;  /* 0x000000400e0e724a */ /* 0x080fe20001000000 */
[----:B------:R-:W2:Y:S01]  /*90c0*/  LDTM.x16 R20, tmem[UR4+0x110] ;  /* 0x00011004001479ee */ /* 0x000ea20008240000 */
[----:B------:R-:W-:Y:S01]  /*90d0*/  FMUL2 R12, R12.F32x2.HI_LO, R64.F32 ;  /* 0x000000400c0c724a */ /* 0x000fe20001000000 */
[----:B------:R-:W-:Y:S01]  /*90e0*/  F2FP.BF16.F32.PACK_AB R39, R19, R18 ;  /* 0x000000121327723e */ /* 0x000fe200000010ff */
[----:B------:R4:W-:Y:S01]  /*90f0*/  STS.128 [R53], R4 ;  /* 0x0000000435007388 */ /* 0x0009e20000000c00 */
[----:B------:R-:W-:-:S02]  /*9100*/  F2FP.BF16.F32.PACK_AB R38, R17, R16 ;  /* 0x000000101126723e */ /* 0x000fc400000010ff */
[----:B------:R-:W-:Y:S02]  /*9110*/  F2FP.BF16.F32.PACK_AB R37, R15, R14 ;  /* 0x0000000e0f25723e */ /* 0x000fe400000010ff */
[----:B------:R-:W-:-:S05]  /*9120*/  F2FP.BF16.F32.PACK_AB R36, R13, R12 ;  /* 0x0000000c0d24723e */ /* 0x000fca00000010ff */
[----:B------:R5:W-:Y:S01]  /*9130*/  STS.128 [R60], R36 ;  /* 0x000000243c007388 */ /* 0x000be20000000c00 */
[-C--:B--2---:R-:W-:Y:S02]  /*9140*/  FMUL2 R34, R34.F32x2.HI_LO, R64.reuse.F32 ;  /* 0x000000402222724a */ /* 0x084fe40001000000 */
[-C--:B------:R-:W-:Y:S02]  /*9150*/  FMUL2 R32, R32.F32x2.HI_LO, R64.reuse.F32 ;  /* 0x000000402020724a */ /* 0x080fe40001000000 */
[----:B------:R-:W-:Y:S01]  /*9160*/  FMUL2 R30, R30.F32x2.HI_LO, R64.F32 ;  /* 0x000000401e1e724a */ /* 0x000fe20001000000 */
[----:B------:R-:W-:Y:S01]  /*9170*/  F2FP.BF16.F32.PACK_AB R43, R35, R34 ;  /* 0x00000022232b723e */ /* 0x000fe200000010ff */
[----:B------:R-:W-:Y:S01]  /*9180*/  FMUL2 R28, R28.F32x2.HI_LO, R64.F32 ;  /* 0x000000401c1c724a */ /* 0x000fe20001000000 */
[----:B------:R-:W-:Y:S01]  /*9190*/  F2FP.BF16.F32.PACK_AB R42, R33, R32 ;  /* 0x00000020212a723e */ /* 0x000fe200000010ff */
[----:B------:R-:W-:Y:S01]  /*91a0*/  FMUL2 R26, R26.F32x2.HI_LO, R64.F32 ;  /* 0x000000401a1a724a */ /* 0x000fe20001000000 */
[----:B------:R-:W-:Y:S01]  /*91b0*/  F2FP.BF16.F32.PACK_AB R41, R31, R30 ;  /* 0x0000001e1f29723e */ /* 0x000fe200000010ff */
[----:B----4-:R-:W2:Y:S01]  /*91c0*/  LDTM.x16 R4, tmem[UR4+0x120] ;  /* 0x00012004000479ee */ /* 0x010ea20008240000 */
[----:B------:R-:W-:Y:S01]  /*91d0*/  FMUL2 R24, R24.F32x2.HI_LO, R64.F32 ;  /* 0x000000401818724a */ /* 0x000fe20001000000 */
[----:B------:R-:W-:Y:S01]  /*91e0*/  F2FP.BF16.F32.PACK_AB R40, R29, R28 ;  /* 0x0000001c1d28723e */ /* 0x000fe200000010ff */
[----:B------:R-:W-:Y:S01]  /*91f0*/  FMUL2 R22, R22.F32x2.HI_LO, R64.F32 ;  /* 0x000000401616724a */ /* 0x000fe20001000000 */
[----:B------:R-:W-:Y:S01]  /*9200*/  F2FP.BF16.F32.PACK_AB R47, R27, R26 ;  /* 0x0000001a1b2f723e */ /* 0x000fe200000010ff */
[----:B------:R-:W-:Y:S01]  /*9210*/  FMUL2 R20, R20.F32x2.HI_LO, R64.F32 ;  /* 0x000000401414724a */ /* 0x000fe20001000000 */
[----:B------:R-:W-:-:S02]  /*9220*/  F2FP.BF16.F32.PACK_AB R46, R25, R24 ;  /* 0x00000018192e723e */ /* 0x000fc400000010ff */
[----:B------:R-:W-:Y:S02]  /*9230*/  F2FP.BF16.F32.PACK_AB R45, R23, R22 ;  /* 0x00000016172d723e */ /* 0x000fe400000010ff */
[----:B------:R-:W-:Y:S02]  /*9240*/  F2FP.BF16.F32.PACK_AB R44, R21, R20 ;  /* 0x00000014152c723e */ /* 0x000fe400000010ff */
[----:B------:R-:W4:Y:S03]  /*9250*/  LDTM.x16 R20, tmem[UR4+0x130] ;  /* 0x00013004001479ee */ /* 0x000f260008240000 */
[----:B------:R-:W-:Y:S04]  /*9260*/  STS.128 [R59], R44 ;  /* 0x0000002c3b007388 */ /* 0x000fe80000000c00 */
[----:B------:R-:W-:Y:S01]  /*9270*/  STS.128 [R0], R40 ;  /* 0x0000002800007388 */ /* 0x000fe20000000c00 */
[----:B--2---:R-:W-:-:S02]  /*9280*/  FMUL2 R18, R18.F32x2.HI_LO, R64.F32 ;  /* 0x000000401212724a */ /* 0x004fc40001000000 */
[-C--:B------:R-:W-:Y:S02]  /*9290*/  FMUL2 R16, R16.F32x2.HI_LO, R64.reuse.F32 ;  /* 0x000000401010724a */ /* 0x080fe40001000000 */
[----:B------:R-:W-:Y:S01]  /*92a0*/  FMUL2 R14, R14.F32x2.HI_LO, R64.F32 ;  /* 0x000000400e0e724a */ /* 0x000fe20001000000 */
[----:B-----5:R-:W-:Y:S01]  /*92b0*/  F2FP.BF16.F32.PACK_AB R39, R19, R18 ;  /* 0x000000121327723e */ /* 0x020fe200000010ff */
        /* <DEDUP_REMOVED lines=10> */
[----:B----4-:R-:W-:Y:S01]  /*9360*/  FMUL2 R34, R34.F32x2.HI_LO, R64.F32 ;  /* 0x000000402222724a */ /* 0x010fe20001000000 */
[----:B------:R-:W-:Y:S01]  /*9370*/  F2FP.BF16.F32.PACK_AB R49, R7, R6 ;  /* 0x000000060731723e */ /* 0x000fe200000010ff */
[----:B------:R-:W-:Y:S01]  /*9380*/  FMUL2 R26, R26.F32x2.HI_LO, R64.F32 ;  /* 0x000000401a1a724a */ /* 0x000fe20001000000 */
[----:B------:R-:W-:Y:S01]  /*9390*/  F2FP.BF16.F32.PACK_AB R48, R5, R4 ;  /* 0x000000040530723e */ /* 0x000fe200000010ff */
[-C--:B------:R-:W-:Y:S01]  /*93a0*/  FMUL2 R32, R32.F32x2.HI_LO, R64.reuse.F32 ;  /* 0x000000402020724a */ /* 0x080fe20001000000 */
[----:B------:R-:W2:Y:S01]  /*93b0*/  LDTM.x16 R4, tmem[UR4+0x140] ;  /* 0x00014004000479ee */ /* 0x000ea20008240000 */
[----:B------:R-:W-:Y:S01]  /*93c0*/  FMUL2 R24, R24.F32x2.HI_LO, R64.F32 ;  /* 0x000000401818724a */ /* 0x000fe20001000000 */
[----:B------:R-:W-:Y:S01]  /*93d0*/  F2FP.BF16.F32.PACK_AB R35, R35, R34 ;  /* 0x000000222323723e */ /* 0x000fe200000010ff */
[----:B------:R-:W-:Y:S01]  /*93e0*/  FMUL2 R30, R30.F32x2.HI_LO, R64.F32 ;  /* 0x000000401e1e724a */ /* 0x000fe20001000000 */
[----:B------:R-:W-:Y:S01]  /*93f0*/  F2FP.BF16.F32.PACK_AB R27, R27, R26 ;  /* 0x0000001a1b1b723e */ /* 0x000fe200000010ff */
[----:B------:R-:W-:Y:S01]  /*9400*/  FMUL2 R28, R28.F32x2.HI_LO, R64.F32 ;  /* 0x000000401c1c724a */ /* 0x000fe20001000000 */
[----:B------:R-:W-:Y:S01]  /*9410*/  F2FP.BF16.F32.PACK_AB R34, R33, R32 ;  /* 0x000000202122723e */ /* 0x000fe200000010ff */
[-C--:B------:R-:W-:Y:S01]  /*9420*/  FMUL2 R22, R22.F32x2.HI_LO, R64.reuse.F32 ;  /* 0x000000401616724a */ /* 0x080fe20001000000 */
[----:B------:R-:W-:Y:S01]  /*9430*/  STS.128 [R53+0x2000], R48 ;  /* 0x0020003035007388 */ /* 0x000fe20000000c00 */
[----:B------:R-:W-:Y:S01]  /*9440*/  FMUL2 R20, R20.F32x2.HI_LO, R64.F32 ;  /* 0x000000401414724a */ /* 0x000fe20001000000 */
[----:B------:R-:W-:-:S02]  /*9450*/  F2FP.BF16.F32.PACK_AB R26, R25, R24 ;  /* 0x00000018191a723e */ /* 0x000fc400000010ff */
[----:B------:R-:W-:Y:S01]  /*9460*/  F2FP.BF16.F32.PACK_AB R33, R31, R30 ;  /* 0x0000001e1f21723e */ /* 0x000fe200000010ff */
[----:B------:R4:W-:Y:S01]  /*9470*/  STS.128 [R60+0x2000], R36 ;  /* 0x002000243c007388 */ /* 0x0009e20000000c00 */
[----:B------:R-:W-:Y:S02]  /*9480*/  F2FP.BF16.F32.PACK_AB R32, R29, R28 ;  /* 0x0000001c1d20723e */ /* 0x000fe400000010ff */
[----:B------:R-:W-:Y:S02]  /*9490*/  F2FP.BF16.F32.PACK_AB R25, R23, R22 ;  /* 0x000000161719723e */ /* 0x000fe400000010ff */
[----:B------:R-:W-:-:S05]  /*94a0*/  F2FP.BF16.F32.PACK_AB R24, R21, R20 ;  /* 0x000000141518723e */ /* 0x000fca00000010ff */
[----:B------:R5:W-:Y:S01]  /*94b0*/  STS.128 [R59+0x2000], R24 ;  /* 0x002000183b007388 */ /* 0x000be20000000c00 */
[-C--:B--2---:R-:W-:Y:S02]  /*94c0*/  FMUL2 R18, R18.F32x2.HI_LO, R64.reuse.F32 ;  /* 0x000000401212724a */ /* 0x084fe40001000000 */
[-C--:B------:R-:W-:Y:S01]  /*94d0*/  FMUL2 R16, R16.F32x2.HI_LO, R64.reuse.F32 ;  /* 0x000000401010724a */ /* 0x080fe20001000000 */
[----:B------:R5:W-:Y:S01]  /*94e0*/  STS.128 [R0+0x2000], R32 ;  /* 0x0020002000007388 */ /* 0x000be20000000c00 */
[----:B------:R-:W-:Y:S01]  /*94f0*/  FMUL2 R14, R14.F32x2.HI_LO, R64.F32 ;  /* 0x000000400e0e724a */ /* 0x000fe20001000000 */
[----:B------:R-:W-:Y:S01]  /*9500*/  F2FP.BF16.F32.PACK_AB R23, R19, R18 ;  /* 0x000000121317723e */ /* 0x000fe200000010ff */
[----:B------:R-:W-:Y:S01]  /*9510*/  FMUL2 R12, R12.F32x2.HI_LO, R64.F32 ;  /* 0x000000400c0c724a */ /* 0x000fe20001000000 */
[----:B------:R-:W-:Y:S01]  /*9520*/  F2FP.BF16.F32.PACK_AB R22, R17, R16 ;  /* 0x000000101116723e */ /* 0x000fe200000010ff */
[----:B------:R-:W-:Y:S01]  /*9530*/  FMUL2 R10, R10.F32x2.HI_LO, R64.F32 ;  /* 0x000000400a0a724a */ /* 0x000fe20001000000 */
[----:B------:R-:W-:Y:S01]  /*9540*/  F2FP.BF16.F32.PACK_AB R21, R15, R14 ;  /* 0x0000000e0f15723e */ /* 0x000fe200000010ff */
[----:B------:R-:W-:Y:S01]  /*9550*/  FMUL2 R28, R8.F32x2.HI_LO, R64.F32 ;  /* 0x00000040081c724a */ /* 0x000fe20001000000 */
[----:B------:R-:W-:-:S02]  /*9560*/  F2FP.BF16.F32.PACK_AB R20, R13, R12 ;  /* 0x0000000c0d14723e */ /* 0x000fc400000010ff */
[----:B------:R-:W-:Y:S02]  /*9570*/  F2FP.BF16.F32.PACK_AB R31, R11, R10 ;  /* 0x0000000a0b1f723e */ /* 0x000fe400000010ff */
[----:B------:R-:W-:Y:S01]  /*9580*/  F2FP.BF16.F32.PACK_AB R30, R29, R28 ;  /* 0x0000001c1d1e723e */ /* 0x000fe200000010ff */
[-C--:B----4-:R-:W-:Y:S02]  /*9590*/  FMUL2 R36, R6.F32x2.HI_LO, R64.reuse.F32 ;  /* 0x000000400624724a */ /* 0x090fe40001000000 */
[----:B------:R-:W-:Y:S02]  /*95a0*/  FMUL2 R38, R4.F32x2.HI_LO, R64.F32 ;  /* 0x000000400426724a */ /* 0x000fe40001000000 */
[----:B------:R-:W2:Y:S01]  /*95b0*/  LDTM.x16 R4, tmem[UR4+0x150] ;  /* 0x00015004000479ee */ /* 0x000ea20008240000 */
[----:B------:R-:W-:Y:S01]  /*95c0*/  F2FP.BF16.F32.PACK_AB R29, R37, R36 ;  /* 0x00000024251d723e */ /* 0x000fe200000010ff */
[----:B------:R-:W4:Y:S01]  /*95d0*/  LDCU UR4, c[0x0][0x380] ;  /* 0x00007000ff0477ac */ /* 0x000f220008000800 */
[----:B------:R-:W-:-:S05]  /*95e0*/  F2FP.BF16.F32.PACK_AB R28, R39, R38 ;  /* 0x00000026271c723e */ /* 0x000fca00000010ff */
[----:B------:R5:W-:Y:S04]  /*95f0*/  STS.128 [R53+0x4000], R28 ;  /* 0x0040001c35007388 */ /* 0x000be80000000c00 */
[----:B------:R5:W-:Y:S01]  /*9600*/  STS.128 [R60+0x4000], R20 ;  /* 0x004000143c007388 */ /* 0x000be20000000c00 */
[-C--:B--2---:R-:W-:Y:S02]  /*9610*/  FMUL2 R36, R4.F32x2.HI_LO, R64.reuse.F32 ;  /* 0x000000400424724a */ /* 0x084fe40001000000 */
[-C--:B------:R-:W-:Y:S02]  /*9620*/  FMUL2 R4, R6.F32x2.HI_LO, R64.reuse.F32 ;  /* 0x000000400604724a */ /* 0x080fe40001000000 */
[-C--:B------:R-:W-:Y:S02]  /*9630*/  FMUL2 R6, R10.F32x2.HI_LO, R64.reuse.F32 ;  /* 0x000000400a06724a */ /* 0x080fe40001000000 */
        /* <DEDUP_REMOVED lines=10> */
[----:B------:R-:W-:Y:S01]  /*96e0*/  F2FP.BF16.F32.PACK_AB R11, R19, R18 ;  /* 0x00000012130b723e */ /* 0x000fe200000010ff */
[----:B------:R5:W-:Y:S01]  /*96f0*/  STS.128 [R59+0x4000], R4 ;  /* 0x004000043b007388 */ /* 0x000be20000000c00 */
[----:B------:R-:W-:Y:S02]  /*9700*/  F2FP.BF16.F32.PACK_AB R9, R15, R14 ;  /* 0x0000000e0f09723e */ /* 0x000fe400000010ff */
[----:B------:R-:W-:Y:S02]  /*9710*/  F2FP.BF16.F32.PACK_AB R8, R13, R12 ;  /* 0x0000000c0d08723e */ /* 0x000fe400000010ff */
[----:B------:R-:W1:Y:S01]  /*9720*/  @P1 LDC R13, c[0x0][0x600] ;  /* 0x00018000ff0d1b82 */ /* 0x000e620000000800 */
[----:B----4-:R-:W-:Y:S02]  /*9730*/  IADD3 R12, PT, PT, -R58, UR4, RZ ;  /* 0x000000043a0c7c10 */ /* 0x010fe4000fffe1ff */
[----:B------:R5:W-:Y:S02]  /*9740*/  STS.128 [R0+0x4000], R8 ;  /* 0x0040000800007388 */ /* 0x000be40000000c00 */
[----:B------:R-:W-:Y:S01]  /*9750*/  ISETP.GT.AND P0, PT, R12, R55, PT ;  /* 0x000000370c00720c */ /* 0x000fe20003f04270 */
[----:B------:R-:W-:Y:S01]  /*9760*/  IMAD.MOV.U32 R12, RZ, RZ, -0x800000 ;  /* 0xff800000ff0c7424 */ /* 0x000fe200078e00ff */
[----:B------:R2:W-:Y:S06]  /*9770*/  MEMBAR.ALL.CTA ;  /* 0x0000000000007992 */ /* 0x0005ec0000008000 */
[----:B--2---:R-:W2:Y:S01]  /*9780*/  FENCE.VIEW.ASYNC.S ;  /* 0x00000000000073c6 */ /* 0x004ea20000000000 */
[----:B-1----:R-:W-:-:S04]  /*9790*/  @P1 FFMA R13, R62, R13, R63 ;  /* 0x0000000d3e0d1223 */ /* 0x002fc8000000003f */
[----:B------:R-:W-:Y:S01]  /*97a0*/  @P1 FMUL R12, R13, 0.69314718246459960938 ;  /* 0x3f3172180d0c1820 */ /* 0x000fe20000400000 */
[----:B--2---:R5:W-:Y:S01]  /*97b0*/  SYNCS.ARRIVE.TRANS64.ART0 RZ, [R2+URZ+0x88], R57 ;  /* 0x0000883902ff79a7 */ /* 0x004be200085000ff */
[----:B------:R5:W-:Y:S01]  /*97c0*/  SYNCS.ARRIVE.TRANS64.ART0 RZ, [R2+URZ+0xc0], R57 ;  /* 0x0000c03902ff79a7 */ /* 0x000be200085000ff */
[----:B------:R-:W-:Y:S05]  /*97d0*/  @!P0 BRA `(.L_x_58) ;  /* 0x0000000000488947 */ /* 0x000fea0003800000 */
[----:B-----5:R-:W1:Y:S01]  /*97e0*/  LDC.64 R6, c[0x0][0x3c8] ;  /* 0x0000f200ff067b82 */ /* 0x020e620000000a00 */
[----:B------:R-:W-:Y:S01]  /*97f0*/  USHF.R.S32.HI UR4, URZ, 0x1f, UR8 ;  /* 0x0000001fff047899 */ /* 0x000fe20008011408 */
[----:B------:R-:W-:Y:S01]  /*9800*/  IADD3 R10, P0, PT, R55, R58, RZ ;  /* 0x0000003a370a7210 */ /* 0x000fe20007f1e0ff */
[----:B------:R-:W-:-:S03]  /*9810*/  USHF.R.S32.HI UR6, URZ, 0x1f, UR7 ;  /* 0x0000001fff067899 */ /* 0x000fc60008011407 */
[----:B------:R-:W-:Y:S02]  /*9820*/  LEA.HI.X.SX32 R11, R58, RZ, 0x1, P0 ;  /* 0x000000ff3a0b7211 */ /* 0x000fe400000f0eff */
[----:B------:R-:W2:Y:S01]  /*9830*/  LDC.64 R4, c[0x0][0x3d0] ;  /* 0x0000f400ff047b82 */ /* 0x000ea20000000a00 */
[----:B-1----:R-:W-:-:S03]  /*9840*/  IMAD R8, R6, UR4, RZ ;  /* 0x0000000406087c24 */ /* 0x002fc6000f8e02ff */
[----:B------:R-:W1:Y:S01]  /*9850*/  LDCU.64 UR4, c[0x0][0x3b0] ;  /* 0x00007600ff0477ac */ /* 0x000e620008000a00 */
[----:B------:R-:W-:-:S04]  /*9860*/  IMAD.WIDE.U32 R10, R6, UR8, R10 ;  /* 0x00000008060a7c25 */ /* 0x000fc8000f8e000a */
[----:B------:R-:W-:Y:S02]  /*9870*/  IMAD R7, R7, UR8, R8 ;  /* 0x0000000807077c24 */ /* 0x000fe4000f8e0208 */
[----:B--2---:R-:W-:-:S03]  /*9880*/  IMAD R6, R4, UR6, RZ ;  /* 0x0000000604067c24 */ /* 0x004fc6000f8e02ff */
[----:B------:R-:W-:Y:S01]  /*9890*/  IADD3 R11, PT, PT, R11, R7, RZ ;  /* 0x000000070b0b7210 */ /* 0x000fe20007ffe0ff */
[----:B------:R-:W-:Y:S02]  /*98a0*/  IMAD R5, R5, UR7, R6 ;  /* 0x0000000705057c24 */ /* 0x000fe4000f8e0206 */
[----:B------:R-:W-:-:S05]  /*98b0*/  IMAD.WIDE.U32 R10, R4, UR7, R10 ;  /* 0x00000007040a7c25 */ /* 0x000fca000f8e000a */
[----:B------:R-:W-:Y:S02]  /*98c0*/  IADD3 R5, PT, PT, R11, R5, RZ ;  /* 0x000000050b057210 */ /* 0x000fe40007ffe0ff */
[----:B-1----:R-:W-:-:S04]  /*98d0*/  LEA R4, P0, R10, UR4, 0x2 ;  /* 0x000000040a047c11 */ /* 0x002fc8000f8010ff */
[----:B------:R-:W-:-:S05]  /*98e0*/  LEA.HI.X R5, R10, UR5, R5, 0x2, P0 ;  /* 0x000000050a057c11 */ /* 0x000fca00080f1405 */
[----:B------:R1:W-:Y:S04]  /*98f0*/  STG.E desc[UR14][R4.64], R12 ;  /* 0x0000000c04007986 */ /* 0x0003e8000c10190e */
.L_x_58:
[----:B------:R-:W-:Y:S05]  /*9900*/  BSYNC.RECONVERGENT B0 ;  /* 0x0000000000007941 */ /* 0x000fea0003800200 */
.L_x_57:
[----:B------:R-:W2:Y:S01]  /*9910*/  LDCU UR4, c[0x0][0x610] ;  /* 0x0000c200ff0477ac */ /* 0x000ea20008000800 */
[----:B------:R-:W4:Y:S01]  /*9920*/  LDC R58, c[0x0][0x60c] ;  /* 0x00018300ff3a7b82 */ /* 0x000f220000000800 */
[----:B------:R-:W-:Y:S01]  /*9930*/  LOP3.LUT R56, R56, 0x1, RZ, 0x3c, !PT ;  /* 0x0000000138387812 */ /* 0x000fe200078e3cff */
[----:B------:R-:W1:Y:S01]  /*9940*/  LDCU.U8 UR7, c[0x0][0x614] ;  /* 0x0000c280ff0777ac */ /* 0x000e620008000000 */
[----:B------:R-:W-:Y:S01]  /*9950*/  UIADD3 UR10, UPT, UPT, UR13, UR10, URZ ;  /* 0x0000000a0d0a7290 */ /* 0x000fe2000fffe0ff */
[----:B------:R-:W3:Y:S01]  /*9960*/  LDCU.U8 UR6, c[0x0][0x615] ;  /* 0x0000c2a0ff0677ac */ /* 0x000ee20008000000 */
[----:B------:R-:W5:Y:S02]  /*9970*/  LDCU.64 UR8, c[0x0][0x618] ;  /* 0x0000c300ff0877ac */ /* 0x000f640008000a00 */
[----:B--2---:R-:W-:-:S04]  /*9980*/  UIMAD.WIDE.U32 UR4, UR10, UR4, URZ ;  /* 0x000000040a0472a5 */ /* 0x004fc8000f8e00ff */
[----:B------:R-:W-:-:S04]  /*9990*/  UIADD3 UR4, UPT, UPT, UR10, -UR5, URZ ;  /* 0x800000050a047290 */ /* 0x000fc8000fffe0ff */
[----:B-1----:R-:W-:Y:S01]  /*99a0*/  USHF.R.U32.HI UR4, URZ, UR7, UR4 ;  /* 0x00000007ff047299 */ /* 0x002fe20008011604 */
[----:B------:R-:W1:Y:S03]  /*99b0*/  LDCU.U8 UR7, c[0x0][0x620] ;  /* 0x0000c400ff0777ac */ /* 0x000e660008000000 */
[----:B------:R-:W-:-:S04]  /*99c0*/  UIADD3 UR4, UPT, UPT, UR5, UR4, URZ ;  /* 0x0000000405047290 */ /* 0x000fc8000fffe0ff */
[----:B---3--:R-:W-:-:S04]  /*99d0*/  USHF.R.U32.HI UR6, URZ, UR6, UR4 ;  /* 0x00000006ff067299 */ /* 0x008fc80008011604 */
[----:B-----5:R-:W-:Y:S01]  /*99e0*/  UIMAD.WIDE.U32 UR4, UR6, UR9, URZ ;  /* 0x00000009060472a5 */ /* 0x020fe2000f8e00ff */
[----:B------:R-:W2:Y:S01]  /*99f0*/  LDCU UR9, c[0x0][0x624] ;  /* 0x0000c480ff0977ac */ /* 0x000ea20008000800 */
[----:B------:R-:W-:Y:S02]  /*9a00*/  IADD3 R5, PT, PT, RZ, -UR6, RZ ;  /* 0x80000006ff057c10 */ /* 0x000fe4000fffe0ff */
[----:B------:R-:W-:-:S03]  /*9a10*/  UIADD3 UR4, UPT, UPT, UR6, -UR5, URZ ;  /* 0x8000000506047290 */ /* 0x000fc6000fffe0ff */
[----:B----4-:R-:W-:Y:S01]  /*9a20*/  IMAD R58, R58, R5, UR10 ;  /* 0x0000000a3a3a7e24 */ /* 0x010fe2000f8e0205 */
[----:B-1----:R-:W-:Y:S01]  /*9a30*/  USHF.R.U32.HI UR4, URZ, UR7, UR4 ;  /* 0x00000007ff047299 */ /* 0x002fe20008011604 */
[----:B------:R-:W1:Y:S03]  /*9a40*/  LDCU.U8 UR7, c[0x0][0x621] ;  /* 0x0000c420ff0777ac */ /* 0x000e660008000000 */
[----:B------:R-:W-:Y:S02]  /*9a50*/  UIADD3 UR4, UPT, UPT, UR5, UR4, URZ ;  /* 0x0000000405047290 */ /* 0x000fe4000fffe0ff */
[----:B--2---:R-:W-:Y:S02]  /*9a60*/  UISETP.GE.AND UP0, UPT, UR10, UR9, UPT ;  /* 0x000000090a00728c */ /* 0x004fe4000bf06270 */
[----:B-1----:R-:W-:-:S04]  /*9a70*/  USHF.R.U32.HI UR7, URZ, UR7, UR4 ;  /* 0x00000007ff077299 */ /* 0x002fc80008011604 */
[----:B------:R-:W-:-:S04]  /*9a80*/  UIADD3 UR4, UPT, UPT, -UR7, URZ, URZ ;  /* 0x000000ff07047290 */ /* 0x000fc8000fffe1ff */
[----:B------:R-:W-:Y:S01]  /*9a90*/  UIMAD UR8, UR8, UR4, UR6 ;  /* 0x00000004080872a4 */ /* 0x000fe2000f8e0206 */
[----:B------:R-:W-:Y:S11]  /*9aa0*/  BRA.U !UP0, `(.L_x_59) ;  /* 0xffffffed08cc7547 */ /* 0x000ff6000b83ffff */
.L_x_51:
[----:B------:R-:W-:-:S04]  /*9ab0*/  SHF.L.U32 R52, R52, 0x1f, RZ ;  /* 0x0000001f34347819 */ /* 0x000fc800000006ff */
[----:B------:R-:W1:Y:S02]  /*9ac0*/  SYNCS.PHASECHK.TRANS64.TRYWAIT P0, [R2+URZ+0xc8], R52 ;  /* 0x0000c834020075a7 */ /* 0x000e6400080011ff */
[----:B-1----:R-:W-:Y:S05]  /*9ad0*/  @!P0 BRA `(.L_x_60) ;  /* 0x0000000800bc8947 */ /* 0x002fea0003800000 */
.L_x_112:
[----:B------:R-:W-:Y:S06]  /*9ae0*/  BAR.ARV 0x2, 0x120 ;  /* 0x0084800000007b1d */ /* 0x000fec0000002000 */
[----:B------:R-:W-:Y:S05]  /*9af0*/  EXIT ;  /* 0x000000000000794d */ /* 0x000fea0003800000 */
.L_x_6:
[----:B------:R-:W-:Y:S02]  /*9b00*/  MOV R2, UR13 ;  /* 0x0000000d00027c02 */ /* 0x000fe40008000f00 */
[----:B------:R-:W-:-:S07]  /*9b10*/  MOV R7, R6 ;  /* 0x0000000600077202 */ /* 0x000fce0000000f00 */
.L_x_61:
[----:B--2---:R2:W3:Y:S02]  /*9b20*/  SYNCS.PHASECHK.TRANS64.TRYWAIT P0, [R2+URZ+0xc0], R7 ;  /* 0x0000c007020075a7 */ /* 0x0044e400080011ff */
[----:B---3--:R-:W-:Y:S05]  /*9b30*/  @!P0 NANOSLEEP.SYNCS 0x989680 ;  /* 0x009896800000895d */ /* 0x008fea0003900000 */
[----:B------:R-:W3:Y:S02]  /*9b40*/  @!P0 SYNCS.PHASECHK.TRANS64 P0, [R2+URZ+0xc0], R7 ;  /* 0x0000c007020085a7 */ /* 0x000ee400080010ff */
[----:B---3--:R-:W-:Y:S05]  /*9b50*/  @!P0 BRA `(.L_x_61) ;  /* 0xfffffffc00f08947 */ /* 0x008fea000383ffff */
[----:B------:R-:W-:Y:S05]  /*9b60*/  BRA `(.L_x_62) ;  /* 0xffffff6c00ac7947 */ /* 0x000fea000383ffff */
.L_x_13:
[----:B------:R-:W-:Y:S02]  /*9b70*/  MOV R2, UR4 ;  /* 0x0000000400027c02 */ /* 0x000fe40008000f00 */
[----:B------:R-:W-:-:S07]  /*9b80*/  MOV R5, R4 ;  /* 0x0000000400057202 */ /* 0x000fce0000000f00 */
.L_x_63:
[----:B-1----:R1:W2:Y:S02]  /*9b90*/  SYNCS.PHASECHK.TRANS64.TRYWAIT P0, [R2+URZ], R5 ;  /* 0x00000005020075a7 */ /* 0x0022a400080011ff */
[----:B--2---:R-:W-:Y:S05]  /*9ba0*/  @!P0 NANOSLEEP.SYNCS 0x989680 ;  /* 0x009896800000895d */ /* 0x004fea0003900000 */
[----:B------:R-:W2:Y:S02]  /*9bb0*/  @!P0 SYNCS.PHASECHK.TRANS64 P0, [R2+URZ], R5 ;  /* 0x00000005020085a7 */ /* 0x000ea400080010ff */
[----:B--2---:R-:W-:Y:S05]  /*9bc0*/  @!P0 BRA `(.L_x_63) ;  /* 0xfffffffc00f08947 */ /* 0x004fea000383ffff */
[----:B------:R-:W-:Y:S05]  /*9bd0*/  BRA `(.L_x_64) ;  /* 0xffffff7800287947 */ /* 0x000fea000383ffff */
.L_x_14:
[----:B-1----:R-:W-:Y:S02]  /*9be0*/  MOV R2, UR14 ;  /* 0x0000000e00027c02 */ /* 0x002fe40008000f00 */
[----:B------:R-:W-:-:S07]  /*9bf0*/  MOV R5, R4 ;  /* 0x0000000400057202 */ /* 0x000fce0000000f00 */
.L_x_65:
[----:B-1----:R1:W2:Y:S02]  /*9c00*/  SYNCS.PHASECHK.TRANS64.TRYWAIT P0, [R2+URZ+0x10], R5 ;  /* 0x00001005020075a7 */ /* 0x0022a400080011ff */
[----:B--2---:R-:W-:Y:S05]  /*9c10*/  @!P0 NANOSLEEP.SYNCS 0x989680 ;  /* 0x009896800000895d */ /* 0x004fea0003900000 */
[----:B------:R-:W2:Y:S02]  /*9c20*/  @!P0 SYNCS.PHASECHK.TRANS64 P0, [R2+URZ+0x10], R5 ;  /* 0x00001005020085a7 */ /* 0x000ea400080010ff */
[----:B--2---:R-:W-:Y:S05]  /*9c30*/  @!P0 BRA `(.L_x_65) ;  /* 0xfffffffc00f08947 */ /* 0x004fea000383ffff */
[----:B------:R-:W-:Y:S05]  /*9c40*/  BRA `(.L_x_66) ;  /* 0xffffff78001c7947 */ /* 0x000fea000383ffff */
.L_x_16:
[----:B------:R-:W-:Y:S02]  /*9c50*/  MOV R8, UR18 ;  /* 0x0000001200087c02 */ /* 0x000fe40008000f00 */
[----:B------:R-:W-:Y:S07]  /*9c60*/  MOV R18, R19 ;  /* 0x0000001300127202 */ /* 0x000fee0000000f00 */
.L_x_67:
[----:B-1----:R1:W2:Y:S02]  /*9c70*/  SYNCS.PHASECHK.TRANS64.TRYWAIT P0, [R8+URZ+0x10], R19 ;  /* 0x00001013080075a7 */ /* 0x0022a400080011ff */
[----:B--2---:R-:W-:Y:S05]  /*9c80*/  @!P0 NANOSLEEP.SYNCS 0x989680 ;  /* 0x009896800000895d */ /* 0x004fea0003900000 */
[----:B------:R-:W2:Y:S02]  /*9c90*/  @!P0 SYNCS.PHASECHK.TRANS64 P0, [R8+URZ+0x10], R19 ;  /* 0x00001013080085a7 */ /* 0x000ea400080010ff */
[----:B--2---:R-:W-:Y:S05]  /*9ca0*/  @!P0 BRA `(.L_x_67) ;  /* 0xfffffffc00f08947 */ /* 0x004fea000383ffff */
[----:B------:R-:W-:Y:S05]  /*9cb0*/  BRA `(.L_x_68) ;  /* 0xffffff7800d47947 */ /* 0x000fea000383ffff */
.L_x_17:
[----:B------:R-:W-:Y:S02]  /*9cc0*/  MOV R15, UR4 ;  /* 0x00000004000f7c02 */ /* 0x000fe40008000f00 */
[----:B------:R-:W-:Y:S07]  /*9cd0*/  MOV R16, R17 ;  /* 0x0000001100107202 */ /* 0x000fee0000000f00 */
.L_x_69:
[----:B--2---:R2:W3:Y:S02]  /*9ce0*/  SYNCS.PHASECHK.TRANS64.TRYWAIT P0, [R15+URZ+0x88], R17 ;  /* 0x000088110f0075a7 */ /* 0x0044e400080011ff */
[----:B---3--:R-:W-:Y:S05]  /*9cf0*/  @!P0 NANOSLEEP.SYNCS 0x989680 ;  /* 0x009896800000895d */ /* 0x008fea0003900000 */
[----:B------:R-:W3:Y:S02]  /*9d00*/  @!P0 SYNCS.PHASECHK.TRANS64 P0, [R15+URZ+0x88], R17 ;  /* 0x000088110f0085a7 */ /* 0x000ee400080010ff */
[----:B---3--:R-:W-:Y:S05]  /*9d10*/  @!P0 BRA `(.L_x_69) ;  /* 0xfffffffc00f08947 */ /* 0x008fea000383ffff */
[----:B------:R-:W-:Y:S05]  /*9d20*/  BRA `(.L_x_70) ;  /* 0xffffff7800d47947 */ /* 0x000fea000383ffff */
.L_x_18:
[----:B------:R-:W-:Y:S02]  /*9d30*/  MOV R10, UR4 ;  /* 0x00000004000a7c02 */ /* 0x000fe40008000f00 */
[----:B------:R-:W-:Y:S07]  /*9d40*/  MOV R16, R17 ;  /* 0x0000001100107202 */ /* 0x000fee0000000f00 */
.L_x_71:
[----:B-1----:R1:W3:Y:S02]  /*9d50*/  SYNCS.PHASECHK.TRANS64.TRYWAIT P0, [R10+URZ+0x90], R17 ;  /* 0x000090110a0075a7 */ /* 0x0022e400080011ff */
[----:B---3--:R-:W-:Y:S05]  /*9d60*/  @!P0 NANOSLEEP.SYNCS 0x989680 ;  /* 0x009896800000895d */ /* 0x008fea0003900000 */
[----:B------:R-:W3:Y:S02]  /*9d70*/  @!P0 SYNCS.PHASECHK.TRANS64 P0, [R10+URZ+0x90], R17 ;  /* 0x000090110a0085a7 */ /* 0x000ee400080010ff */
[----:B---3--:R-:W-:Y:S05]  /*9d80*/  @!P0 BRA `(.L_x_71) ;  /* 0xfffffffc00f08947 */ /* 0x008fea000383ffff */
[----:B------:R-:W-:Y:S05]  /*9d90*/  BRA `(.L_x_72) ;  /* 0xffffff7c00487947 */ /* 0x000fea000383ffff */
.L_x_19:
[----:B------:R-:W-:Y:S02]  /*9da0*/  MOV R8, UR21 ;  /* 0x0000001500087c02 */ /* 0x000fe40008000f00 */
[----:B------:R-:W-:Y:S07]  /*9db0*/  MOV R16, R17 ;  /* 0x0000001100107202 */ /* 0x000fee0000000f00 */
.L_x_73:
[----:B-1----:R1:W2:Y:S02]  /*9dc0*/  SYNCS.PHASECHK.TRANS64.TRYWAIT P0, [R8+URZ+0x10], R17 ;  /* 0x00001011080075a7 */ /* 0x0022a400080011ff */
[----:B--2---:R-:W-:Y:S05]  /*9dd0*/  @!P0 NANOSLEEP.SYNCS 0x989680 ;  /* 0x009896800000895d */ /* 0x004fea0003900000 */
[----:B------:R-:W2:Y:S02]  /*9de0*/  @!P0 SYNCS.PHASECHK.TRANS64 P0, [R8+URZ+0x10], R17 ;  /* 0x00001011080085a7 */ /* 0x000ea400080010ff */
[----:B--2---:R-:W-:Y:S05]  /*9df0*/  @!P0 BRA `(.L_x_73) ;  /* 0xfffffffc00f08947 */ /* 0x004fea000383ffff */
[----:B------:R-:W-:Y:S05]  /*9e00*/  BRA `(.L_x_74) ;  /* 0xffffff7c00887947 */ /* 0x000fea000383ffff */
.L_x_21:
[----:B------:R-:W-:Y:S02]  /*9e10*/  MOV R2, UR7 ;  /* 0x0000000700027c02 */ /* 0x000fe40008000f00 */
[----:B------:R-:W-:-:S07]  /*9e20*/  MOV R5, R4 ;  /* 0x0000000400057202 */ /* 0x000fce0000000f00 */
.L_x_75:
[----:B---3--:R3:W4:Y:S02]  /*9e30*/  SYNCS.PHASECHK.TRANS64.TRYWAIT P0, [R2+URZ+0x10], R5 ;  /* 0x00001005020075a7 */ /* 0x00872400080011ff */
[----:B----4-:R-:W-:Y:S05]  /*9e40*/  @!P0 NANOSLEEP.SYNCS 0x989680 ;  /* 0x009896800000895d */ /* 0x010fea0003900000 */
[----:B------:R-:W4:Y:S02]  /*9e50*/  @!P0 SYNCS.PHASECHK.TRANS64 P0, [R2+URZ+0x10], R5 ;  /* 0x00001005020085a7 */ /* 0x000f2400080010ff */
[----:B----4-:R-:W-:Y:S05]  /*9e60*/  @!P0 BRA `(.L_x_75) ;  /* 0xfffffffc00f08947 */ /* 0x010fea000383ffff */
[----:B------:R-:W-:Y:S05]  /*9e70*/  BRA `(.L_x_76) ;  /* 0xffffff8000247947 */ /* 0x000fea000383ffff */
.L_x_22:
[----:B------:R-:W-:Y:S02]  /*9e80*/  MOV R4, UR4 ;  /* 0x0000000400047c02 */ /* 0x000fe40008000f00 */
[-C--:B------:R-:W-:Y:S02]  /*9e90*/  MOV R6, R5.reuse ;  /* 0x0000000500067202 */ /* 0x080fe40000000f00 */
[----:B------:R-:W-:-:S07]  /*9ea0*/  MOV R7, R5 ;  /* 0x0000000500077202 */ /* 0x000fce0000000f00 */
.L_x_77:
[----:B---3--:R3:W4:Y:S02]  /*9eb0*/  SYNCS.PHASECHK.TRANS64.TRYWAIT P0, [R4+URZ+0x88], R7 ;  /* 0x00008807040075a7 */ /* 0x00872400080011ff */
[----:B----4-:R-:W-:Y:S05]  /*9ec0*/  @!P0 NANOSLEEP.SYNCS 0x989680 ;  /* 0x009896800000895d */ /* 0x010fea0003900000 */
[----:B------:R-:W4:Y:S02]  /*9ed0*/  @!P0 SYNCS.PHASECHK.TRANS64 P0, [R4+URZ+0x88], R7 ;  /* 0x00008807040085a7 */ /* 0x000f2400080010ff */
[----:B----4-:R-:W-:Y:S05]  /*9ee0*/  @!P0 BRA `(.L_x_77) ;  /* 0xfffffffc00f08947 */ /* 0x010fea000383ffff */
[----:B------:R-:W-:Y:S05]  /*9ef0*/  BRA `(.L_x_78) ;  /* 0xffffff80002c7947 */ /* 0x000fea000383ffff */
.L_x_23:
[----:B------:R-:W-:Y:S02]  /*9f00*/  MOV R2, UR4 ;  /* 0x0000000400027c02 */ /* 0x000fe40008000f00 */
[----:B---3--:R-:W-:-:S07]  /*9f10*/  MOV R4, R5 ;  /* 0x0000000500047202 */ /* 0x008fce0000000f00 */
.L_x_79:
[----:B--2---:R2:W3:Y:S02]  /*9f20*/  SYNCS.PHASECHK.TRANS64.TRYWAIT P0, [R2+URZ+0x90], R5 ;  /* 0x00009005020075a7 */ /* 0x0044e400080011ff */
[----:B---3--:R-:W-:Y:S05]  /*9f30*/  @!P0 NANOSLEEP.SYNCS 0x989680 ;  /* 0x009896800000895d */ /* 0x008fea0003900000 */
[----:B------:R-:W3:Y:S02]  /*9f40*/  @!P0 SYNCS.PHASECHK.TRANS64 P0, [R2+URZ+0x90], R5 ;  /* 0x00009005020085a7 */ /* 0x000ee400080010ff */
[----:B---3--:R-:W-:Y:S05]  /*9f50*/  @!P0 BRA `(.L_x_79) ;  /* 0xfffffffc00f08947 */ /* 0x008fea000383ffff */
[----:B------:R-:W-:Y:S05]  /*9f60*/  BRA `(.L_x_80) ;  /* 0xffffff8000a07947 */ /* 0x000fea000383ffff */
.L_x_30:
[----:B------:R-:W-:Y:S02]  /*9f70*/  MOV R2, UR17 ;  /* 0x0000001100027c02 */ /* 0x000fe40008000f00 */
[----:B------:R-:W-:-:S07]  /*9f80*/  MOV R7, R6 ;  /* 0x0000000600077202 */ /* 0x000fce0000000f00 */
.L_x_81:
[----:B-1----:R1:W2:Y:S02]  /*9f90*/  SYNCS.PHASECHK.TRANS64.TRYWAIT P0, [R2+URZ+0x48], R7 ;  /* 0x00004807020075a7 */ /* 0x0022a400080011ff */
[----:B--2---:R-:W-:Y:S05]  /*9fa0*/  @!P0 NANOSLEEP.SYNCS 0x989680 ;  /* 0x009896800000895d */ /* 0x004fea0003900000 */
[----:B------:R-:W2:Y:S02]  /*9fb0*/  @!P0 SYNCS.PHASECHK.TRANS64 P0, [R2+URZ+0x48], R7 ;  /* 0x00004807020085a7 */ /* 0x000ea400080010ff */
[----:B--2---:R-:W-:Y:S05]  /*9fc0*/  @!P0 BRA `(.L_x_81) ;  /* 0xfffffffc00f08947 */ /* 0x004fea000383ffff */
[----:B------:R-:W-:Y:S05]  /*9fd0*/  BRA `(.L_x_82) ;  /* 0xffffff8800d07947 */ /* 0x000fea000383ffff */
.L_x_31:
[----:B------:R-:W-:Y:S02]  /*9fe0*/  MOV R2, UR9 ;  /* 0x0000000900027c02 */ /* 0x000fe40008000f00 */
[----:B------:R-:W-:-:S07]  /*9ff0*/  MOV R7, R6 ;  /* 0x0000000600077202 */ /* 0x000fce0000000f00 */
.L_x_83:
[----:B-1----:R1:W2:Y:S02]  /*a000*/  SYNCS.PHASECHK.TRANS64.TRYWAIT P0, [R2+URZ+0x8], R7 ;  /* 0x00000807020075a7 */ /* 0x0022a400080011ff */
[----:B--2---:R-:W-:Y:S05]  /*a010*/  @!P0 NANOSLEEP.SYNCS 0x989680 ;  /* 0x009896800000895d */ /* 0x004fea0003900000 */
[----:B------:R-:W2:Y:S02]  /*a020*/  @!P0 SYNCS.PHASECHK.TRANS64 P0, [R2+URZ+0x8], R7 ;  /* 0x00000807020085a7 */ /* 0x000ea400080010ff */
[----:B--2---:R-:W-:Y:S05]  /*a030*/  @!P0 BRA `(.L_x_83) ;  /* 0xfffffffc00f08947 */ /* 0x004fea000383ffff */
[----:B------:R-:W-:Y:S05]  /*a040*/  BRA `(.L_x_84) ;  /* 0xffffff8c00407947 */ /* 0x000fea000383ffff */
.L_x_32:
[----:B------:R-:W-:Y:S02]  /*a050*/  MOV R2, UR4 ;  /* 0x0000000400027c02 */ /* 0x000fe40008000f00 */
[----:B------:R-:W-:-:S07]  /*a060*/  MOV R7, R6 ;  /* 0x0000000600077202 */ /* 0x000fce0000000f00 */
.L_x_85:
[----:B-1----:R1:W2:Y:S02]  /*a070*/  SYNCS.PHASECHK.TRANS64.TRYWAIT P0, [R2+URZ+0x48], R7 ;  /* 0x00004807020075a7 */ /* 0x0022a400080011ff */
[----:B--2---:R-:W-:Y:S05]  /*a080*/  @!P0 NANOSLEEP.SYNCS 0x989680 ;  /* 0x009896800000895d */ /* 0x004fea0003900000 */
[----:B------:R-:W2:Y:S02]  /*a090*/  @!P0 SYNCS.PHASECHK.TRANS64 P0, [R2+URZ+0x48], R7 ;  /* 0x00004807020085a7 */ /* 0x000ea400080010ff */
[----:B--2---:R-:W-:Y:S05]  /*a0a0*/  @!P0 BRA `(.L_x_85) ;  /* 0xfffffffc00f08947 */ /* 0x004fea000383ffff */
[----:B------:R-:W-:Y:S05]  /*a0b0*/  BRA `(.L_x_86) ;  /* 0xffffff8c00c47947 */ /* 0x000fea000383ffff */
.L_x_34:
[----:B------:R-:W-:Y:S02]  /*a0c0*/  MOV R2, UR4 ;  /* 0x0000000400027c02 */ /* 0x000fe40008000f00 */
[----:B------:R-:W-:-:S07]  /*a0d0*/  MOV R7, R6 ;  /* 0x0000000600077202 */ /* 0x000fce0000000f00 */
.L_x_87:
[----:B-1----:R1:W2:Y:S02]  /*a0e0*/  SYNCS.PHASECHK.TRANS64.TRYWAIT P0, [R2+URZ+0x48], R7 ;  /* 0x00004807020075a7 */ /* 0x0022a400080011ff */
[----:B--2---:R-:W-:Y:S05]  /*a0f0*/  @!P0 NANOSLEEP.SYNCS 0x989680 ;  /* 0x009896800000895d */ /* 0x004fea0003900000 */
[----:B------:R-:W2:Y:S02]  /*a100*/  @!P0 SYNCS.PHASECHK.TRANS64 P0, [R2+URZ+0x48], R7 ;  /* 0x00004807020085a7 */ /* 0x000ea400080010ff */
[----:B--2---:R-:W-:Y:S05]  /*a110*/  @!P0 BRA `(.L_x_87) ;  /* 0xfffffffc00f08947 */ /* 0x004fea000383ffff */
[----:B------:R-:W-:Y:S05]  /*a120*/  BRA `(.L_x_88) ;  /* 0xffffff9000ac7947 */ /* 0x000fea000383ffff */
.L_x_35:
[----:B------:R-:W-:Y:S02]  /*a130*/  MOV R2, UR4 ;  /* 0x0000000400027c02 */ /* 0x000fe40008000f00 */
[----:B------:R-:W-:-:S07]  /*a140*/  MOV R7, R6 ;  /* 0x0000000600077202 */ /* 0x000fce0000000f00 */
.L_x_89:
[----:B-1----:R1:W2:Y:S02]  /*a150*/  SYNCS.PHASECHK.TRANS64.TRYWAIT P0, [R2+URZ+0x48], R7 ;  /* 0x00004807020075a7 */ /* 0x0022a400080011ff */
[----:B--2---:R-:W-:Y:S05]  /*a160*/  @!P0 NANOSLEEP.SYNCS 0x989680 ;  /* 0x009896800000895d */ /* 0x004fea0003900000 */
[----:B------:R-:W2:Y:S02]  /*a170*/  @!P0 SYNCS.PHASECHK.TRANS64 P0, [R2+URZ+0x48], R7 ;  /* 0x00004807020085a7 */ /* 0x000ea400080010ff */
[----:B--2---:R-:W-:Y:S05]  /*a180*/  @!P0 BRA `(.L_x_89) ;  /* 0xfffffffc00f08947 */ /* 0x004fea000383ffff */
[----:B------:R-:W-:Y:S05]  /*a190*/  BRA `(.L_x_90) ;  /* 0xffffff9400007947 */ /* 0x000fea000383ffff */
.L_x_38:
[----:B------:R-:W-:Y:S02]  /*a1a0*/  MOV R2, UR4 ;  /* 0x0000000400027c02 */ /* 0x000fe40008000f00 */
[----:B------:R-:W-:-:S07]  /*a1b0*/  MOV R7, R6 ;  /* 0x0000000600077202 */ /* 0x000fce0000000f00 */
.L_x_91:
[----:B-1----:R1:W2:Y:S02]  /*a1c0*/  SYNCS.PHASECHK.TRANS64.TRYWAIT P0, [R2+URZ+0x48], R7 ;  /* 0x00004807020075a7 */ /* 0x0022a400080011ff */
[----:B--2---:R-:W-:Y:S05]  /*a1d0*/  @!P0 NANOSLEEP.SYNCS 0x989680 ;  /* 0x009896800000895d */ /* 0x004fea0003900000 */
[----:B------:R-:W2:Y:S02]  /*a1e0*/  @!P0 SYNCS.PHASECHK.TRANS64 P0, [R2+URZ+0x48], R7 ;  /* 0x00004807020085a7 */ /* 0x000ea400080010ff */
[----:B--2---:R-:W-:Y:S05]  /*a1f0*/  @!P0 BRA `(.L_x_91) ;  /* 0xfffffffc00f08947 */ /* 0x004fea000383ffff */
[----:B------:R-:W-:Y:S05]  /*a200*/  BRA `(.L_x_92) ;  /* 0xffffff9800487947 */ /* 0x000fea000383ffff */
.L_x_39:
[----:B------:R-:W-:Y:S02]  /*a210*/  MOV R2, UR5 ;  /* 0x0000000500027c02 */ /* 0x000fe40008000f00 */
[----:B------:R-:W-:-:S07]  /*a220*/  MOV R5, R4 ;  /* 0x0000000400057202 */ /* 0x000fce0000000f00 */
.L_x_93:
[----:B-1----:R1:W2:Y:S02]  /*a230*/  SYNCS.PHASECHK.TRANS64.TRYWAIT P0, [R2+URZ+0x8], R5 ;  /* 0x00000805020075a7 */ /* 0x0022a400080011ff */
[----:B--2---:R-:W-:Y:S05]  /*a240*/  @!P0 NANOSLEEP.SYNCS 0x989680 ;  /* 0x009896800000895d */ /* 0x004fea0003900000 */
[----:B------:R-:W2:Y:S02]  /*a250*/  @!P0 SYNCS.PHASECHK.TRANS64 P0, [R2+URZ+0x8], R5 ;  /* 0x00000805020085a7 */ /* 0x000ea400080010ff */
[----:B--2---:R-:W-:Y:S05]  /*a260*/  @!P0 BRA `(.L_x_93) ;  /* 0xfffffffc00f08947 */ /* 0x004fea000383ffff */
[----:B------:R-:W-:Y:S05]  /*a270*/  BRA `(.L_x_94) ;  /* 0xffffff9800447947 */ /* 0x000fea000383ffff */
.L_x_42:
[----:B---3--:R-:W-:Y:S02]  /*a280*/  MOV R2, UR6 ;  /* 0x0000000600027c02 */ /* 0x008fe40008000f00 */
[----:B------:R-:W-:-:S07]  /*a290*/  MOV R5, R4 ;  /* 0x0000000400057202 */ /* 0x000fce0000000f00 */
.L_x_95:
[----:B-1----:R1:W2:Y:S02]  /*a2a0*/  SYNCS.PHASECHK.TRANS64.TRYWAIT P0, [R2+URZ+0xb8], R5 ;  /* 0x0000b805020075a7 */ /* 0x0022a400080011ff */
[----:B--2---:R-:W-:Y:S05]  /*a2b0*/  @!P0 NANOSLEEP.SYNCS 0x989680 ;  /* 0x009896800000895d */ /* 0x004fea0003900000 */
[----:B------:R-:W2:Y:S02]  /*a2c0*/  @!P0 SYNCS.PHASECHK.TRANS64 P0, [R2+URZ+0xb8], R5 ;  /* 0x0000b805020085a7 */ /* 0x000ea400080010ff */
[----:B--2---:R-:W-:Y:S05]  /*a2d0*/  @!P0 BRA `(.L_x_95) ;  /* 0xfffffffc00f08947 */ /* 0x004fea000383ffff */
[----:B------:R-:W-:Y:S05]  /*a2e0*/  BRA `(.L_x_96) ;  /* 0xffffff9c00007947 */ /* 0x000fea000383ffff */
.L_x_43:
[----:B------:R-:W-:Y:S02]  /*a2f0*/  MOV R4, UR6 ;  /* 0x0000000600047c02 */ /* 0x000fe40008000f00 */
[----:B------:R-:W-:-:S07]  /*a300*/  MOV R7, R6 ;  /* 0x0000000600077202 */ /* 0x000fce0000000f00 */
.L_x_97:
[----:B-1----:R1:W2:Y:S02]  /*a310*/  SYNCS.PHASECHK.TRANS64.TRYWAIT P0, [R4+URZ+0x80], R7 ;  /* 0x00008007040075a7 */ /* 0x0022a400080011ff */
[----:B--2---:R-:W-:Y:S05]  /*a320*/  @!P0 NANOSLEEP.SYNCS 0x989680 ;  /* 0x009896800000895d */ /* 0x004fea0003900000 */
[----:B------:R-:W2:Y:S02]  /*a330*/  @!P0 SYNCS.PHASECHK.TRANS64 P0, [R4+URZ+0x80], R7 ;  /* 0x00008007040085a7 */ /* 0x000ea400080010ff */
[----:B--2---:R-:W-:Y:S05]  /*a340*/  @!P0 BRA `(.L_x_97) ;  /* 0xfffffffc00f08947 */ /* 0x004fea000383ffff */
[----:B------:R-:W-:Y:S05]  /*a350*/  BRA `(.L_x_98) ;  /* 0xffffff9800fc7947 */ /* 0x000fea000383ffff */
.L_x_44:
[----:B------:R-:W-:Y:S02]  /*a360*/  MOV R4, UR6 ;  /* 0x0000000600047c02 */ /* 0x000fe40008000f00 */
[----:B------:R-:W-:-:S07]  /*a370*/  MOV R161, R160 ;  /* 0x000000a000a17202 */ /* 0x000fce0000000f00 */
.L_x_99:
[----:B-1----:R1:W2:Y:S02]  /*a380*/  SYNCS.PHASECHK.TRANS64.TRYWAIT P0, [R4+URZ+0xb8], R161 ;  /* 0x0000b8a1040075a7 */ /* 0x0022a400080011ff */
[----:B--2---:R-:W-:Y:S05]  /*a390*/  @!P0 NANOSLEEP.SYNCS 0x989680 ;  /* 0x009896800000895d */ /* 0x004fea0003900000 */
[----:B------:R-:W2:Y:S02]  /*a3a0*/  @!P0 SYNCS.PHASECHK.TRANS64 P0, [R4+URZ+0xb8], R161 ;  /* 0x0000b8a1040085a7 */ /* 0x000ea400080010ff */
[----:B--2---:R-:W-:Y:S05]  /*a3b0*/  @!P0 BRA `(.L_x_99) ;  /* 0xfffffffc00f08947 */ /* 0x004fea000383ffff */
[----:B------:R-:W-:Y:S05]  /*a3c0*/  BRA `(.L_x_100) ;  /* 0xffffffc000187947 */ /* 0x000fea000383ffff */
.L_x_46:
[----:B-1----:R-:W-:Y:S02]  /*a3d0*/  MOV R4, UR6 ;  /* 0x0000000600047c02 */ /* 0x002fe40008000f00 */
[----:B------:R-:W-:-:S07]  /*a3e0*/  MOV R7, R6 ;  /* 0x0000000600077202 */ /* 0x000fce0000000f00 */
.L_x_101:
[----:B-1----:R1:W3:Y:S02]  /*a3f0*/  SYNCS.PHASECHK.TRANS64.TRYWAIT P0, [R4+URZ+0x80], R7 ;  /* 0x00008007040075a7 */ /* 0x0022e400080011ff */
[----:B---3--:R-:W-:Y:S05]  /*a400*/  @!P0 NANOSLEEP.SYNCS 0x989680 ;  /* 0x009896800000895d */ /* 0x008fea0003900000 */
[----:B------:R-:W3:Y:S02]  /*a410*/  @!P0 SYNCS.PHASECHK.TRANS64 P0, [R4+URZ+0x80], R7 ;  /* 0x00008007040085a7 */ /* 0x000ee400080010ff */
[----:B---3--:R-:W-:Y:S05]  /*a420*/  @!P0 BRA `(.L_x_101) ;  /* 0xfffffffc00f08947 */ /* 0x008fea000383ffff */
[----:B------:R-:W-:Y:S05]  /*a430*/  BRA `(.L_x_102) ;  /* 0xffffffc000247947 */ /* 0x000fea000383ffff */
.L_x_47:
[----:B------:R-:W-:Y:S02]  /*a440*/  MOV R4, UR6 ;  /* 0x0000000600047c02 */ /* 0x000fe40008000f00 */
[----:B------:R-:W-:-:S07]  /*a450*/  MOV R162, R163 ;  /* 0x000000a300a27202 */ /* 0x000fce0000000f00 */
.L_x_103:
[----:B-1----:R1:W2:Y:S02]  /*a460*/  SYNCS.PHASECHK.TRANS64.TRYWAIT P0, [R4+URZ+0xb8], R163 ;  /* 0x0000b8a3040075a7 */ /* 0x0022a400080011ff */
[----:B--2---:R-:W-:Y:S05]  /*a470*/  @!P0 NANOSLEEP.SYNCS 0x989680 ;  /* 0x009896800000895d */ /* 0x004fea0003900000 */
[----:B------:R-:W2:Y:S02]  /*a480*/  @!P0 SYNCS.PHASECHK.TRANS64 P0, [R4+URZ+0xb8], R163 ;  /* 0x0000b8a3040085a7 */ /* 0x000ea400080010ff */
[----:B--2---:R-:W-:Y:S05]  /*a490*/  @!P0 BRA `(.L_x_103) ;  /* 0xfffffffc00f08947 */ /* 0x004fea000383ffff */
[----:B------:R-:W-:Y:S05]  /*a4a0*/  BRA `(.L_x_104) ;  /* 0xffffffd800b07947 */ /* 0x000fea000383ffff */
.L_x_50:
[----:B------:R-:W-:-:S07]  /*a4b0*/  MOV R5, R4 ;  /* 0x0000000400057202 */ /* 0x000fce0000000f00 */
.L_x_105:
[----:B-1----:R1:W2:Y:S02]  /*a4c0*/  SYNCS.PHASECHK.TRANS64.TRYWAIT P0, [R3+URZ+0xb8], R5 ;  /* 0x0000b805030075a7 */ /* 0x0022a400080011ff */
[----:B--2---:R-:W-:Y:S05]  /*a4d0*/  @!P0 NANOSLEEP.SYNCS 0x989680 ;  /* 0x009896800000895d */ /* 0x004fea0003900000 */
[----:B------:R-:W2:Y:S02]  /*a4e0*/  @!P0 SYNCS.PHASECHK.TRANS64 P0, [R3+URZ+0xb8], R5 ;  /* 0x0000b805030085a7 */ /* 0x000ea400080010ff */
[----:B--2---:R-:W-:Y:S05]  /*a4f0*/  @!P0 BRA `(.L_x_105) ;  /* 0xfffffffc00f08947 */ /* 0x004fea000383ffff */
[----:B------:R-:W-:Y:S05]  /*a500*/  BRA `(.L_x_106) ;  /* 0xffffffe000007947 */ /* 0x000fea000383ffff */
.L_x_55:
[----:B------:R-:W-:-:S07]  /*a510*/  MOV R6, R7 ;  /* 0x0000000700067202 */ /* 0x000fce0000000f00 */
.L_x_107:
[----:B-1----:R1:W2:Y:S02]  /*a520*/  SYNCS.PHASECHK.TRANS64.TRYWAIT P0, [R2+URZ+0xa0], R7 ;  /* 0x0000a007020075a7 */ /* 0x0022a400080011ff */
[----:B--2---:R-:W-:Y:S05]  /*a530*/  @!P0 NANOSLEEP.SYNCS 0x989680 ;  /* 0x009896800000895d */ /* 0x004fea0003900000 */
[----:B------:R-:W2:Y:S02]  /*a540*/  @!P0 SYNCS.PHASECHK.TRANS64 P0, [R2+URZ+0xa0], R7 ;  /* 0x0000a007020085a7 */ /* 0x000ea400080010ff */
[----:B--2---:R-:W-:Y:S05]  /*a550*/  @!P0 BRA `(.L_x_107) ;  /* 0xfffffffc00f08947 */ /* 0x004fea000383ffff */
[----:B------:R-:W-:Y:S05]  /*a560*/  BRA `(.L_x_108) ;  /* 0xffffffe8007c7947 */ /* 0x000fea000383ffff */
.L_x_56:
[----:B------:R-:W-:-:S07]  /*a570*/  MOV R4, R5 ;  /* 0x0000000500047202 */ /* 0x000fce0000000f00 */
.L_x_109:
[----:B--2---:R2:W4:Y:S02]  /*a580*/  SYNCS.PHASECHK.TRANS64.TRYWAIT P0, [R2+URZ+0xc8], R5 ;  /* 0x0000c805020075a7 */ /* 0x00452400080011ff */
[----:B----4-:R-:W-:Y:S05]  /*a590*/  @!P0 NANOSLEEP.SYNCS 0x989680 ;  /* 0x009896800000895d */ /* 0x010fea0003900000 */
[----:B------:R-:W4:Y:S02]  /*a5a0*/  @!P0 SYNCS.PHASECHK.TRANS64 P0, [R2+URZ+0xc8], R5 ;  /* 0x0000c805020085a7 */ /* 0x000f2400080010ff */
[----:B----4-:R-:W-:Y:S05]  /*a5b0*/  @!P0 BRA `(.L_x_109) ;  /* 0xfffffffc00f08947 */ /* 0x010fea000383ffff */
[----:B------:R-:W-:Y:S05]  /*a5c0*/  BRA `(.L_x_110) ;  /* 0xffffffe8006c7947 */ /* 0x000fea000383ffff */
.L_x_60:
[----:B------:R-:W-:-:S07]  /*a5d0*/  MOV R53, R52 ;  /* 0x0000003400357202 */ /* 0x000fce0000000f00 */
.L_x_111:
[----:B-1----:R1:W2:Y:S02]  /*a5e0*/  SYNCS.PHASECHK.TRANS64.TRYWAIT P0, [R2+URZ+0xc8], R53 ;  /* 0x0000c835020075a7 */ /* 0x0022a400080011ff */
[----:B--2---:R-:W-:Y:S05]  /*a5f0*/  @!P0 NANOSLEEP.SYNCS 0x989680 ;  /* 0x009896800000895d */ /* 0x004fea0003900000 */
[----:B------:R-:W2:Y:S02]  /*a600*/  @!P0 SYNCS.PHASECHK.TRANS64 P0, [R2+URZ+0xc8], R53 ;  /* 0x0000c835020085a7 */ /* 0x000ea400080010ff */
[----:B--2---:R-:W-:Y:S05]  /*a610*/  @!P0 BRA `(.L_x_111) ;  /* 0xfffffffc00f08947 */ /* 0x004fea000383ffff */
[----:B------:R-:W-:Y:S05]  /*a620*/  BRA `(.L_x_112) ;  /* 0xfffffff4002c7947 */ /* 0x000fea000383ffff */
        .weak           $__internal_0_$__cuda_sm10x_tcgen05_guardrail_trap_col_being_dealloced_not_returned_by_alloc
        .type           $__internal_0_$__cuda_sm10x_tcgen05_guardrail_trap_col_being_dealloced_not_returned_by_alloc,@function
        .size           $__internal_0_$__cuda_sm10x_tcgen05_guardrail_trap_col_being_dealloced_not_returned_by_alloc,($__internal_1_$__cuda_sm10x_tcgen05_guardrail_trap_phase_invalid_during_alloc - $__internal_0_$__cuda_sm10x_tcgen05_guardrail_trap_col_being_dealloced_not_returned_by_alloc)
$__internal_0_$__cuda_sm10x_tcgen05_guardrail_trap_col_being_dealloced_not_returned_by_alloc:
[----:B------:R-:W-:Y:S05]  /*a630*/  BPT.TRAP 0x1 ;  /* 0x000000040000795c */ /* 0x000fea0000300000 */
[----:B------:R-:W-:-:S04]  /*a640*/  HFMA2 R3, -RZ, RZ, 0, 0 ;  /* 0x00000000ff037431 */ /* 0x000fc800000001ff */
[----:B------:R-:W-:Y:S05]  /*a650*/  RET.REL.NODEC R2 `(kernel_cutlass_kernel_flash_attncuteflash_fwd_sm100FlashAttentionForwardSm100_object_at__tensor0000o9611101213_tensor0000o9611101213_tensor0000o9610111213_tensor0000o9611101213_tensorptrf_0) ;  /* 0xffffff5802687950 */ /* 0x000fea0003c3ffff */
        .weak           $__internal_1_$__cuda_sm10x_tcgen05_guardrail_trap_phase_invalid_during_alloc
        .type           $__internal_1_$__cuda_sm10x_tcgen05_guardrail_trap_phase_invalid_during_alloc,@function
        .size           $__internal_1_$__cuda_sm10x_tcgen05_guardrail_trap_phase_invalid_during_alloc,($__internal_2_$__cuda_sm10x_tcgen05_guardrail_trap_unallocated_columns_being_dealloced - $__internal_1_$__cuda_sm10x_tcgen05_guardrail_trap_phase_invalid_during_alloc)
$__internal_1_$__cuda_sm10x_tcgen05_guardrail_trap_phase_invalid_during_alloc:
[----:B------:R-:W-:Y:S05]  /*a660*/  BPT.TRAP 0x1 ;  /* 0x000000040000795c */ /* 0x000fea0000300000 */
[----:B------:R-:W-:-:S04]  /*a670*/  MOV R3, 0x0 ;  /* 0x0000000000037802 */ /* 0x000fc80000000f00 */
[----:B------:R-:W-:Y:S05]  /*a680*/  RET.REL.NODEC R2 `(kernel_cutlass_kernel_flash_attncuteflash_fwd_sm100FlashAttentionForwardSm100_object_at__tensor0000o9611101213_tensor0000o9611101213_tensor0000o9610111213_tensor0000o9611101213_tensorptrf_0) ;  /* 0xffffff58025c7950 */ /* 0x000fea0003c3ffff */
        .weak           $__internal_2_$__cuda_sm10x_tcgen05_guardrail_trap_unallocated_columns_being_dealloced
        .type           $__internal_2_$__cuda_sm10x_tcgen05_guardrail_trap_unallocated_columns_being_dealloced,@function
        .size           $__internal_2_$__cuda_sm10x_tcgen05_guardrail_trap_unallocated_columns_being_dealloced,(.L_x_128 - $__internal_2_$__cuda_sm10x_tcgen05_guardrail_trap_unallocated_columns_being_dealloced)
$__internal_2_$__cuda_sm10x_tcgen05_guardrail_trap_unallocated_columns_being_dealloced:
[----:B------:R-:W-:Y:S05]  /*a690*/  BPT.TRAP 0x1 ;  /* 0x000000040000795c */ /* 0x000fea0000300000 */
[----:B------:R-:W-:-:S04]  /*a6a0*/  HFMA2 R3, -RZ, RZ, 0, 0 ;  /* 0x00000000ff037431 */ /* 0x000fc800000001ff */
[----:B------:R-:W-:Y:S05]  /*a6b0*/  RET.REL.NODEC R2 `(kernel_cutlass_kernel_flash_attncuteflash_fwd_sm100FlashAttentionForwardSm100_object_at__tensor0000o9611101213_tensor0000o9611101213_tensor0000o9610111213_tensor0000o9611101213_tensorptrf_0) ;  /* 0xffffff5802507950 */ /* 0x000fea0003c3ffff */
.L_x_113:
[----:B------:R-:W-:-:S00]  /*a6c0*/  BRA `(.L_x_113) ;  /* 0xfffffffc00fc7947 */ /* 0x000fc0000383ffff */
[----:B------:R-:W-:-:S00]  /*a6d0*/  NOP ;  /* 0x0000000000007918 */ /* 0x000fc00000000000 */
        /* <DEDUP_REMOVED lines=10> */
.L_x_128:


//--------------------- .nv.shared.kernel_cutlass_kernel_flash_attncuteflash_fwd_sm100FlashAttentionForwardSm100_object_at__tensor0000o9611101213_tensor0000o9611101213_tensor0000o9610111213_tensor0000o9611101213_tensorptrf_0 --------------------------
	.section	.nv.shared.kernel_cutlass_kernel_flash_attncuteflash_fwd_sm100FlashAttentionForwardSm100_object_at__tensor0000o9611101213_tensor0000o9611101213_tensor0000o9610111213_tensor0000o9611101213_tensorptrf_0,"aw",@nobits
	.sectionflags	@""
	.align	1024
	.zero		1024


//--------------------- .nv.shared.reserved.0     --------------------------
	.section	.nv.shared.reserved.0,"aw",@nobits
	.align	8
	.weak		__nv_reservedSMEM_offset_0_alias
	.size		__nv_reservedSMEM_offset_0_alias, 0, 64
	.other		__nv_reservedSMEM_offset_0_alias,@"STO_CUDA_RESERVED_SHARED STV_DEFAULT"
__nv_reservedSMEM_offset_0_alias:
	.zero		0
.nv.shared.reserved.0:
	.zero		64
	.weak		__nv_reservedSMEM_allocation_phase
	.type		__nv_reservedSMEM_allocation_phase,@object
	.size		__nv_reservedSMEM_allocation_phase,(.L_0 - __nv_reservedSMEM_allocation_phase)
__nv_reservedSMEM_allocation_phase:
	.zero		1
.L_0:
	.zero		7
	.weak		__nv_reservedSMEM_devtool_atexit_pc
	.type		__nv_reservedSMEM_devtool_atexit_pc,@object
	.size		__nv_reservedSMEM_devtool_atexit_pc,(__nv_reservedSMEM_allocation_mask - __nv_reservedSMEM_devtool_atexit_pc)
__nv_reservedSMEM_devtool_atexit_pc:
	.zero		8
	.weak		__nv_reservedSMEM_allocation_mask
	.type		__nv_reservedSMEM_allocation_mask,@object
	.size		__nv_reservedSMEM_allocation_mask,(.L_2 - __nv_reservedSMEM_allocation_mask)
__nv_reservedSMEM_allocation_mask:
	.zero		4
.L_2:


//--------------------- .nv.constant0.kernel_cutlass_kernel_flash_attncuteflash_fwd_sm100FlashAttentionForwardSm100_object_at__tensor0000o9611101213_tensor0000o9611101213_tensor0000o9610111213_tensor0000o9611101213_tensorptrf_0 --------------------------
	.section	.nv.constant0.kernel_cutlass_kernel_flash_attncuteflash_fwd_sm100FlashAttentionForwardSm100_object_at__tensor0000o9611101213_tensor0000o9611101213_tensor0000o9610111213_tensor0000o9611101213_tensorptrf_0,"a",@progbits
	.sectionflags	@""
	.align	4
.nv.constant0.kernel_cutlass_kernel_flash_attncuteflash_fwd_sm100FlashAttentionForwardSm100_object_at__tensor0000o9611101213_tensor0000o9611101213_tensor0000o9610111213_tensor0000o9611101213_tensorptrf_0:
	.zero		1580


//--------------------- SYMBOLS --------------------------

	.type		.nv.reservedSmem.offset0,@object
	.size		.nv.reservedSmem.offset0,0x4
	.type		.nv.reservedSmem.cap,@object
	.size		.nv.reservedSmem.cap,0x4
